	.target	sm_100a

	.elftype	@"ET_EXEC"


//--------------------- .note.nv.tkinfo           --------------------------
	.section	.note.nv.tkinfo,"",@"SHT_NOTE"
	.sectionflags	@"SHF_NOTE_NV_TKINFO"
	.tkinfo
        /*0018*/ 	.word	0x00000081
        /*0030*/ 	.string	""
        /*0030*/ 	.string	"ptxas-blackwell"
        /*0030*/ 	.string	"Cuda compilation tools, release 12.9, V12.9.86"
        /*0030*/ 	.string	"Build cuda_12.9.r12.9/compiler.36037853_0"
        /*0030*/ 	.string	"-v  -suppress-debug-info  -lineinfo  -arch sm_100a "



//--------------------- .note.nv.cuver            --------------------------
	.section	.note.nv.cuver,"",@"SHT_NOTE"
	.sectionflags	@"SHF_NOTE_NV_CUVER"
        /*0018*/ 	.short	0x0001
        /*001a*/ 	.short	0x0064
        /*001c*/ 	.short	0x0001
        /*001e*/ 	.short	0x0000
        /*0020*/ 	.short	0x0001
        /*0022*/ 	.short	0x0000


//--------------------- .nv.info                  --------------------------
	.section	.nv.info,"",@"SHT_CUDA_INFO"
	.align	4


	//----- nvinfo : EIATTR_REGCOUNT
	.align		4
        /*0000*/ 	.byte	0x04, 0x2f
        /*0002*/ 	.short	(.L_4 - .L_3)
	.align		4
.L_3:
        /*0004*/ 	.word	index@(gluon_tcgen05)
        /*0008*/ 	.word	0x00000087


	//----- nvinfo : EIATTR_FRAME_SIZE
	.align		4
.L_4:
        /*000c*/ 	.byte	0x04, 0x11
        /*000e*/ 	.short	(.L_6 - .L_5)
	.align		4
.L_5:
        /*0010*/ 	.word	index@($__internal_2_$__cuda_sm10x_tcgen05_guardrail_trap_unallocated_columns_being_dealloced)
        /*0014*/ 	.word	0x00000000


	//----- nvinfo : EIATTR_FRAME_SIZE
	.align		4
.L_6:
        /*0018*/ 	.byte	0x04, 0x11
        /*001a*/ 	.short	(.L_8 - .L_7)
	.align		4
.L_7:
        /*001c*/ 	.word	index@($__internal_1_$__cuda_sm10x_tcgen05_guardrail_trap_phase_invalid_during_alloc)
        /*0020*/ 	.word	0x00000000


	//----- nvinfo : EIATTR_FRAME_SIZE
	.align		4
.L_8:
        /*0024*/ 	.byte	0x04, 0x11
        /*0026*/ 	.short	(.L_10 - .L_9)
	.align		4
.L_9:
        /*0028*/ 	.word	index@($__internal_0_$__cuda_sm10x_tcgen05_guardrail_trap_col_being_dealloced_not_returned_by_alloc)
        /*002c*/ 	.word	0x00000000


	//----- nvinfo : EIATTR_FRAME_SIZE
	.align		4
.L_10:
        /*0030*/ 	.byte	0x04, 0x11
        /*0032*/ 	.short	(.L_12 - .L_11)
	.align		4
.L_11:
        /*0034*/ 	.word	index@(gluon_tcgen05)
        /*0038*/ 	.word	0x00000000


	//----- nvinfo : EIATTR_MIN_STACK_SIZE
	.align		4
.L_12:
        /*003c*/ 	.byte	0x04, 0x12
        /*003e*/ 	.short	(.L_14 - .L_13)
	.align		4
.L_13:
        /*0040*/ 	.word	index@(gluon_tcgen05)
        /*0044*/ 	.word	0x00000000
.L_14:


//--------------------- .nv.info.gluon_tcgen05    --------------------------
	.section	.nv.info.gluon_tcgen05,"",@"SHT_CUDA_INFO"
	.sectionflags	@""
	.align	4


	//----- nvinfo : EIATTR_CUDA_API_VERSION
	.align		4
        /*0000*/ 	.byte	0x04, 0x37
        /*0002*/ 	.short	(.L_16 - .L_15)
.L_15:
        /*0004*/ 	.word	0x00000081


	//----- nvinfo : EIATTR_KPARAM_INFO
	.align		4
.L_16:
        /*0008*/ 	.byte	0x04, 0x17
        /*000a*/ 	.short	(.L_18 - .L_17)
.L_17:
        /*000c*/ 	.word	0x00000000
        /*0010*/ 	.short	0x000a
        /*0012*/ 	.short	0x0048
        /*0014*/ 	.byte	0x00, 0xf4, 0x21, 0x00


	//----- nvinfo : EIATTR_KPARAM_INFO
	.align		4
.L_18:
        /*0018*/ 	.byte	0x04, 0x17
        /*001a*/ 	.short	(.L_20 - .L_19)
.L_19:
        /*001c*/ 	.word	0x00000000
        /*0020*/ 	.short	0x0009
        /*0022*/ 	.short	0x0040
        /*0024*/ 	.byte	0x00, 0xf4, 0x21, 0x00


	//----- nvinfo : EIATTR_KPARAM_INFO
	.align		4
.L_20:
        /*0028*/ 	.byte	0x04, 0x17
        /*002a*/ 	.short	(.L_22 - .L_21)
.L_21:
        /*002c*/ 	.word	0x00000000
        /*0030*/ 	.short	0x0008
        /*0032*/ 	.short	0x0038
        /*0034*/ 	.byte	0x00, 0xf0, 0x21, 0x00


	//----- nvinfo : EIATTR_KPARAM_INFO
	.align		4
.L_22:
        /*0038*/ 	.byte	0x04, 0x17
        /*003a*/ 	.short	(.L_24 - .L_23)
.L_23:
        /*003c*/ 	.word	0x00000000
        /*0040*/ 	.short	0x0007
        /*0042*/ 	.short	0x0030
        /*0044*/ 	.byte	0x00, 0xf0, 0x21, 0x00


	//----- nvinfo : EIATTR_KPARAM_INFO
	.align		4
.L_24:
        /*0048*/ 	.byte	0x04, 0x17
        /*004a*/ 	.short	(.L_26 - .L_25)
.L_25:
        /*004c*/ 	.word	0x00000000
        /*0050*/ 	.short	0x0006
        /*0052*/ 	.short	0x0028
        /*0054*/ 	.byte	0x00, 0xf0, 0x21, 0x00


	//----- nvinfo : EIATTR_KPARAM_INFO
	.align		4
.L_26:
        /*0058*/ 	.byte	0x04, 0x17
        /*005a*/ 	.short	(.L_28 - .L_27)
.L_27:
        /*005c*/ 	.word	0x00000000
        /*0060*/ 	.short	0x0005
        /*0062*/ 	.short	0x0020
        /*0064*/ 	.byte	0x00, 0xf0, 0x11, 0x00


	//----- nvinfo : EIATTR_KPARAM_INFO
	.align		4
.L_28:
        /*0068*/ 	.byte	0x04, 0x17
        /*006a*/ 	.short	(.L_30 - .L_29)
.L_29:
        /*006c*/ 	.word	0x00000000
        /*0070*/ 	.short	0x0004
        /*0072*/ 	.short	0x001c
        /*0074*/ 	.byte	0x00, 0xf0, 0x11, 0x00


	//----- nvinfo : EIATTR_KPARAM_INFO
	.align		4
.L_30:
        /*0078*/ 	.byte	0x04, 0x17
        /*007a*/ 	.short	(.L_32 - .L_31)
.L_31:
        /*007c*/ 	.word	0x00000000
        /*0080*/ 	.short	0x0003
        /*0082*/ 	.short	0x0018
        /*0084*/ 	.byte	0x00, 0xf0, 0x11, 0x00


	//----- nvinfo : EIATTR_KPARAM_INFO
	.align		4
.L_32:
        /*0088*/ 	.byte	0x04, 0x17
        /*008a*/ 	.short	(.L_34 - .L_33)
.L_33:
        /*008c*/ 	.word	0x00000000
        /*0090*/ 	.short	0x0002
        /*0092*/ 	.short	0x0010
        /*0094*/ 	.byte	0x00, 0xf4, 0x21, 0x00


	//----- nvinfo : EIATTR_KPARAM_INFO
	.align		4
.L_34:
        /*0098*/ 	.byte	0x04, 0x17
        /*009a*/ 	.short	(.L_36 - .L_35)
.L_35:
        /*009c*/ 	.word	0x00000000
        /*00a0*/ 	.short	0x0001
        /*00a2*/ 	.short	0x0008
        /*00a4*/ 	.byte	0x00, 0xf4, 0x21, 0x00


	//----- nvinfo : EIATTR_KPARAM_INFO
	.align		4
.L_36:
        /*00a8*/ 	.byte	0x04, 0x17
        /*00aa*/ 	.short	(.L_38 - .L_37)
.L_37:
        /*00ac*/ 	.word	0x00000000
        /*00b0*/ 	.short	0x0000
        /*00b2*/ 	.short	0x0000
        /*00b4*/ 	.byte	0x00, 0xf4, 0x21, 0x00


	//----- nvinfo : EIATTR_AT_ENTRY_FRAGMENTS
	.align		4
.L_38:
        /*00b8*/ 	.byte	0x04, 0x4f
        /*00ba*/ 	.short	(.L_40 - .L_39)


	//   ....[0]....
.L_39:
        /*00bc*/ 	.word	0x00000004


	//----- nvinfo : EIATTR_RESERVED_SMEM_USED
	.align		4
.L_40:
        /*00c0*/ 	.byte	0x01, 0x41
	.zero		2


	//----- nvinfo : EIATTR_SPARSE_MMA_MASK
	.align		4
        /*00c4*/ 	.byte	0x03, 0x50
        /*00c6*/ 	.short	0x0000


	//----- nvinfo : EIATTR_TCGEN05_1CTA_USED
	.align		4
        /*00c8*/ 	.byte	0x01, 0x51
	.zero		2


	//----- nvinfo : EIATTR_MAXREG_COUNT
	.align		4
        /*00cc*/ 	.byte	0x03, 0x1b
        /*00ce*/ 	.short	0x00ff


	//----- nvinfo : EIATTR_NUM_BARRIERS
	.align		4
        /*00d0*/ 	.byte	0x02, 0x4c
        /*00d2*/ 	.byte	0x01
	.zero		1


	//----- nvinfo : EIATTR_INT_WARP_WIDE_INSTR_OFFSETS
	.align		4
        /*00d4*/ 	.byte	0x04, 0x31
        /*00d6*/ 	.short	(.L_42 - .L_41)


	//   ....[0]....
.L_41:
        /*00d8*/ 	.word	0x00001690


	//   ....[1]....
        /*00dc*/ 	.word	0x000016b0


	//   ....[2]....
        /*00e0*/ 	.word	0x00001740


	//   ....[3]....
        /*00e4*/ 	.word	0x000018f0


	//   ....[4]....
        /*00e8*/ 	.word	0x00001900


	//   ....[5]....
        /*00ec*/ 	.word	0x00001960


	//   ....[6]....
        /*00f0*/ 	.word	0x00001970


	//   ....[7]....
        /*00f4*/ 	.word	0x00001b10


	//   ....[8]....
        /*00f8*/ 	.word	0x00001b20


	//   ....[9]....
        /*00fc*/ 	.word	0x00001ca0


	//   ....[10]....
        /*0100*/ 	.word	0x00001cd0


	//   ....[11]....
        /*0104*/ 	.word	0x00001d00


	//   ....[12]....
        /*0108*/ 	.word	0x00001d20


	//   ....[13]....
        /*010c*/ 	.word	0x00001eb0


	//   ....[14]....
        /*0110*/ 	.word	0x00001ec0


	//   ....[15]....
        /*0114*/ 	.word	0x00002190


	//   ....[16]....
        /*0118*/ 	.word	0x000021b0


	//   ....[17]....
        /*011c*/ 	.word	0x000028a0


	//   ....[18]....
        /*0120*/ 	.word	0x000028f0


	//----- nvinfo : EIATTR_COOP_GROUP_MASK_REGIDS
	.align		4
.L_42:
        /*0124*/ 	.byte	0x04, 0x29
        /*0126*/ 	.short	(.L_44 - .L_43)


	//   ....[0]....
.L_43:
        /*0128*/ 	.word	0xffffffff


	//   ....[1]....
        /*012c*/ 	.word	0xffffffff


	//   ....[2]....
        /*0130*/ 	.word	0xffffffff


	//   ....[3]....
        /*0134*/ 	.word	0xffffffff


	//   ....[4]....
        /*0138*/ 	.word	0xffffffff


	//   ....[5]....
        /*013c*/ 	.word	0xffffffff


	//   ....[6]....
        /*0140*/ 	.word	0xffffffff


	//   ....[7]....
        /*0144*/ 	.word	0xffffffff


	//   ....[8]....
        /*0148*/ 	.word	0xffffffff


	//   ....[9]....
        /*014c*/ 	.word	0xffffffff


	//----- nvinfo : EIATTR_COOP_GROUP_INSTR_OFFSETS
	.align		4
.L_44:
        /*0150*/ 	.byte	0x04, 0x28
        /*0152*/ 	.short	(.L_46 - .L_45)


	//   ....[0]....
.L_45:
        /*0154*/ 	.word	0x00000050


	//   ....[1]....
        /*0158*/ 	.word	0x00000310


	//   ....[2]....
        /*015c*/ 	.word	0x000004f0


	//   ....[3]....
        /*0160*/ 	.word	0x00000980


	//   ....[4]....
        /*0164*/ 	.word	0x00000ac0


	//   ....[5]....
        /*0168*/ 	.word	0x00000fa0


	//   ....[6]....
        /*016c*/ 	.word	0x000010e0


	//   ....[7]....
        /*0170*/ 	.word	0x00001530


	//   ....[8]....
        /*0174*/ 	.word	0x00002730


	//   ....[9]....
        /*0178*/ 	.word	0x000029a0


	//----- nvinfo : EIATTR_VRC_CTA_INIT_COUNT
	.align		4
.L_46:
        /*017c*/ 	.byte	0x02, 0x4a
        /*017e*/ 	.byte	0x80
	.zero		1


	//----- nvinfo : EIATTR_MBARRIER_INSTR_OFFSETS
	.align		4
        /*0180*/ 	.byte	0x04, 0x39
        /*0182*/ 	.short	(.L_48 - .L_47)


	//   ....[0]....
.L_47:
        /*0184*/ 	.word	0x00001760
        /*0188*/ 	.word	0x000000ff
        /*018c*/ 	.word	0x00006000
        /*0190*/ 	.short	0x0100
        /*0192*/ 	.byte	0x08
	.zero		1


	//   ....[1]....
        /*0194*/ 	.word	0x00001770
        /*0198*/ 	.word	0x000000ff
        /*019c*/ 	.word	0x00006010
        /*01a0*/ 	.short	0x0100
        /*01a2*/ 	.byte	0x08
	.zero		1


	//   ....[2]....
        /*01a4*/ 	.word	0x00001820
        /*01a8*/ 	.word	0x000000ff
        /*01ac*/ 	.word	0x00006008
        /*01b0*/ 	.short	0x0100
        /*01b2*/ 	.byte	0x08
	.zero		1


	//   ....[3]....
        /*01b4*/ 	.word	0x00001830
        /*01b8*/ 	.word	0x000000ff
        /*01bc*/ 	.word	0x00006018
        /*01c0*/ 	.short	0x0100
        /*01c2*/ 	.byte	0x08
	.zero		1


	//   ....[4]....
        /*01c4*/ 	.word	0x00001a00
        /*01c8*/ 	.word	0x000000ff
        /*01cc*/ 	.word	0x00006000
        /*01d0*/ 	.short	0x010a
        /*01d2*/ 	.byte	0x08
	.zero		1


	//   ....[5]....
        /*01d4*/ 	.word	0x00001b70
        /*01d8*/ 	.word	0x000000ff
        /*01dc*/ 	.word	0x00006010
        /*01e0*/ 	.short	0x010a
        /*01e2*/ 	.byte	0x08
	.zero		1


	//   ....[6]....
        /*01e4*/ 	.word	0x00001da0
        /*01e8*/ 	.word	0x000000ff
        /*01ec*/ 	.word	0x00006000
        /*01f0*/ 	.short	0x010a
        /*01f2*/ 	.byte	0x09
	.zero		1


	//   ....[7]....
        /*01f4*/ 	.word	0x00001f00
        /*01f8*/ 	.word	0x000000ff
        /*01fc*/ 	.word	0x00006010
        /*0200*/ 	.short	0x010a
        /*0202*/ 	.byte	0x09
	.zero		1


	//   ....[8]....
        /*0204*/ 	.word	0x00001fd0
        /*0208*/ 	.word	0x000000ff
        /*020c*/ 	.word	0x00006000
        /*0210*/ 	.short	0x0108
        /*0212*/ 	.byte	0x08
	.zero		1


	//   ....[9]....
        /*0214*/ 	.word	0x00001fe0
        /*0218*/ 	.word	0x000000ff
        /*021c*/ 	.word	0x00006010
        /*0220*/ 	.short	0x0108
        /*0222*/ 	.byte	0x08
	.zero		1


	//   ....[10]....
        /*0224*/ 	.word	0x00002030
        /*0228*/ 	.word	0x000000ff
        /*022c*/ 	.word	0x00006008
        /*0230*/ 	.short	0x0108
        /*0232*/ 	.byte	0x08
	.zero		1


	//   ....[11]....
        /*0234*/ 	.word	0x00002040
        /*0238*/ 	.word	0x000000ff
        /*023c*/ 	.word	0x00006018
        /*0240*/ 	.short	0x0108
        /*0242*/ 	.byte	0x08
	.zero		1


	//   ....[12]....
        /*0244*/ 	.word	0x000029c0
        /*0248*/ 	.word	0x000000ff
        /*024c*/ 	.word	0x00006000
        /*0250*/ 	.short	0x010a
        /*0252*/ 	.byte	0x08
	.zero		1


	//   ....[13]....
        /*0254*/ 	.word	0x000029f0
        /*0258*/ 	.word	0x000000ff
        /*025c*/ 	.word	0x00006010
        /*0260*/ 	.short	0x010a
        /*0262*/ 	.byte	0x08
	.zero		1


	//   ....[14]....
        /*0264*/ 	.word	0x00002a20
        /*0268*/ 	.word	0x000000ff
        /*026c*/ 	.word	0x00006000
        /*0270*/ 	.short	0x010a
        /*0272*/ 	.byte	0x09
	.zero		1


	//   ....[15]....
        /*0274*/ 	.word	0x00002a50
        /*0278*/ 	.word	0x000000ff
        /*027c*/ 	.word	0x00006010
        /*0280*/ 	.short	0x010a
        /*0282*/ 	.byte	0x09
	.zero		1


	//----- nvinfo : EIATTR_NUM_MBARRIERS
	.align		4
.L_48:
        /*0284*/ 	.byte	0x03, 0x38
        /*0286*/ 	.short	0x0004


	//----- nvinfo : EIATTR_EXIT_INSTR_OFFSETS
	.align		4
        /*0288*/ 	.byte	0x04, 0x1c
        /*028a*/ 	.short	(.L_50 - .L_49)


	//   ....[0]....
.L_49:
        /*028c*/ 	.word	0x000029b0


	//----- nvinfo : EIATTR_REQNTID
	.align		4
.L_50:
        /*0290*/ 	.byte	0x04, 0x10
        /*0292*/ 	.short	(.L_52 - .L_51)
.L_51:
        /*0294*/ 	.word	0x00000100
        /*0298*/ 	.word	0x00000001
        /*029c*/ 	.word	0x00000001


	//----- nvinfo : EIATTR_CRS_STACK_SIZE
	.align		4
.L_52:
        /*02a0*/ 	.byte	0x04, 0x1e
        /*02a2*/ 	.short	(.L_54 - .L_53)
.L_53:
        /*02a4*/ 	.word	0x00000000


	//----- nvinfo : EIATTR_CBANK_PARAM_SIZE
	.align		4
.L_54:
        /*02a8*/ 	.byte	0x03, 0x19
        /*02aa*/ 	.short	0x0050


	//----- nvinfo : EIATTR_PARAM_CBANK
	.align		4
        /*02ac*/ 	.byte	0x04, 0x0a
        /*02ae*/ 	.short	(.L_56 - .L_55)
	.align		4
.L_55:
        /*02b0*/ 	.word	index@(.nv.constant0.gluon_tcgen05)
        /*02b4*/ 	.short	0x0380
        /*02b6*/ 	.short	0x0050


	//----- nvinfo : EIATTR_SW_WAR
	.align		4
.L_56:
        /*02b8*/ 	.byte	0x04, 0x36
        /*02ba*/ 	.short	(.L_58 - .L_57)
.L_57:
        /*02bc*/ 	.word	0x00000008
.L_58:


//--------------------- .nv.compat                --------------------------
	.section	.nv.compat,"",@"SHT_CUDA_COMPAT_INFO"
	.align	4
        /*0000*/ 	.byte	0x02, 0x02, 0x02, 0x00, 0x02, 0x05, 0x05, 0x00, 0x02, 0x03, 0x03, 0x00, 0x02, 0x06, 0x01, 0x00


//--------------------- .nv.callgraph             --------------------------
	.section	.nv.callgraph,"",@"SHT_CUDA_CALLGRAPH"
	.align	4
	.sectionentsize	8
	.align		4
        /*0000*/ 	.word	0x00000000
	.align		4
        /*0004*/ 	.word	0xffffffff
	.align		4
        /*0008*/ 	.word	0x00000000
	.align		4
        /*000c*/ 	.word	0xfffffffe
	.align		4
        /*0010*/ 	.word	0x00000000
	.align		4
        /*0014*/ 	.word	0xfffffffd
	.align		4
        /*0018*/ 	.word	0x00000000
	.align		4
        /*001c*/ 	.word	0xfffffffc


//--------------------- .text.gluon_tcgen05       --------------------------
	.section	.text.gluon_tcgen05,"ax",@progbits
	.align	128
        .global         gluon_tcgen05
        .type           gluon_tcgen05,@function
        .size           gluon_tcgen05,(.L_x_78 - gluon_tcgen05)
        .other          gluon_tcgen05,@"STO_CUDA_ENTRY STV_DEFAULT"
gluon_tcgen05:
.text.gluon_tcgen05:
[----:B------:R-:W1:Y:S01]  /*0000*/  LDC R1, c[0x0][0x37c] ;  /* 0x0000df00ff017b82 */ /* 0x000e620000000800 */
[----:B------:R-:W2:Y:S02]  /*0010*/  S2R R0, SR_TID.X ;  /* 0x0000000000007919 */ /* 0x000ea40000002100 */
[----:B--2---:R-:W-:-:S13]  /*0020*/  ISETP.GE.U32.AND P2, PT, R0, 0x20, PT ;  /* 0x000000200000780c */ /* 0x004fda0003f46070 */
[----:B------:R-:W-:Y:S05]  /*0030*/  @P2 BRA `(.L_x_0) ;  /* 0x0000000000b82947 */ /* 0x000fea0003800000 */
[----:B------:R-:W2:Y:S01]  /*0040*/  S2UR UR6, SR_CgaCtaId ;  /* 0x00000000000679c3 */ /* 0x000ea20000008800 */
[----:B------:R-:W-:Y:S01]  /*0050*/  NOP ;  /* 0x0000000000007918 */ /* 0x000fe20000000000 */
[----:B------:R-:W-:Y:S02]  /*0060*/  UMOV UR4, 0x40 ;  /* 0x0000004000047882 */ /* 0x000fe40000000000 */
[----:B--2---:R-:W-:-:S09]  /*0070*/  ULEA UR4, UR6, UR4, 0x18 ;  /* 0x0000000406047291 */ /* 0x004fd2000f8ec0ff */
[----:B------:R-:W2:Y:S01]  /*0080*/  LDS.U8 R2, [UR4] ;  /* 0x00000004ff027984 */ /* 0x000ea20008000000 */
[----:B------:R-:W-:Y:S02]  /*0090*/  UMOV UR4, 0x400 ;  /* 0x0000040000047882 */ /* 0x000fe40000000000 */
[----:B------:R-:W-:Y:S01]  /*00a0*/  ULEA UR4, UR6, UR4, 0x18 ;  /* 0x0000000406047291 */ /* 0x000fe2000f8ec0ff */
[----:B--2---:R-:W-:-:S13]  /*00b0*/  ISETP.NE.AND P0, PT, R2, RZ, PT ;  /* 0x000000ff0200720c */ /* 0x004fda0003f05270 */
[----:B------:R-:W-:Y:S05]  /*00c0*/  @P0 BRA `(.L_x_1) ;  /* 0x00000000007c0947 */ /* 0x000fea0003800000 */
[----:B------:R-:W-:-:S13]  /*00d0*/  ELECT P0, URZ, PT ;  /* 0x0000000000ff782f */ /* 0x000fda0003800000 */
[----:B------:R-:W-:Y:S05]  /*00e0*/  @!P0 BRA `(.L_x_2) ;  /* 0x0000000000848947 */ /* 0x000fea0003800000 */
[----:B------:R-:W-:Y:S01]  /*00f0*/  UMOV UR5, 0x8 ;  /* 0x0000000800057882 */ /* 0x000fe20000000000 */
[----:B------:R-:W-:Y:S02]  /*0100*/  IMAD.MOV.U32 R5, RZ, RZ, 0x1 ;  /* 0x00000001ff057424 */ /* 0x000fe400078e00ff */
[----:B------:R-:W-:Y:S02]  /*0110*/  IMAD.MOV.U32 R3, RZ, RZ, 0xff ;  /* 0x000000ffff037424 */ /* 0x000fe400078e00ff */
[----:B------:R-:W-:Y:S04]  /*0120*/  DEPBAR.LE SB2, 0x36 ;  /* 0x0000ad800000791a */ /* 0x000fe80000000000 */
[----:B------:R-:W2:Y:S02]  /*0130*/  UTCATOMSWS.FIND_AND_SET.ALIGN UP0, UR5, UR5 ;  /* 0x00000005000575e3 */ /* 0x000ea40008000800 */
[----:B--2---:R-:W-:-:S04]  /*0140*/  PLOP3.LUT P0, PT, PT, PT, UP0, 0x80, 0x8 ;  /* 0x000000000008781c */ /* 0x004fc80003f0f008 */
[----:B------:R-:W-:-:S04]  /*0150*/  SEL R2, RZ, 0xffffffff, !P0 ;  /* 0xffffffffff027807 */ /* 0x000fc80004000000 */
[----:B------:R-:W-:Y:S01]  /*0160*/  ISETP.NE.AND P0, PT, R2, RZ, PT ;  /* 0x000000ff0200720c */ /* 0x000fe20003f05270 */
[----:B------:R-:W-:-:S12]  /*0170*/  IMAD.U32 R2, RZ, RZ, UR5 ;  /* 0x00000005ff027e24 */ /* 0x000fd8000f8e00ff */
[----:B------:R-:W-:Y:S05]  /*0180*/  @P0 BRA `(.L_x_3) ;  /* 0x0000000000240947 */ /* 0x000fea0003800000 */
.L_x_4:
[----:B------:R-:W-:Y:S05]  /*0190*/  NANOSLEEP 0x64 ;  /* 0x000000640000795d */ /* 0x000fea0003800000 */
[----:B------:R-:W-:-:S05]  /*01a0*/  UMOV UR5, 0x8 ;  /* 0x0000000800057882 */ /* 0x000fca0000000000 */
[----:B------:R-:W-:Y:S04]  /*01b0*/  DEPBAR.LE SB2, 0x36 ;  /* 0x0000ad800000791a */ /* 0x000fe80000000000 */
[----:B------:R-:W2:Y:S02]  /*01c0*/  UTCATOMSWS.FIND_AND_SET.ALIGN UP0, UR5, UR5 ;  /* 0x00000005000575e3 */ /* 0x000ea40008000800 */
[----:B--2---:R-:W-:-:S04]  /*01d0*/  PLOP3.LUT P0, PT, PT, PT, UP0, 0x80, 0x8 ;  /* 0x000000000008781c */ /* 0x004fc80003f0f008 */
[----:B------:R-:W-:-:S04]  /*01e0*/  SEL R2, RZ, 0xffffffff, !P0 ;  /* 0xffffffffff027807 */ /* 0x000fc80004000000 */
[----:B------:R-:W-:Y:S01]  /*01f0*/  ISETP.NE.AND P0, PT, R2, RZ, PT ;  /* 0x000000ff0200720c */ /* 0x000fe20003f05270 */
[----:B------:R-:W-:-:S12]  /*0200*/  IMAD.U32 R2, RZ, RZ, UR5 ;  /* 0x00000005ff027e24 */ /* 0x000fd8000f8e00ff */
[----:B------:R-:W-:Y:S05]  /*0210*/  @!P0 BRA `(.L_x_4) ;  /* 0xfffffffc00dc8947 */ /* 0x000fea000383ffff */
.L_x_3:
[C---:B------:R-:W-:Y:S01]  /*0220*/  VIADD R4, R2.reuse, 0x10 ;  /* 0x0000001002047836 */ /* 0x040fe20000000000 */
[----:B------:R-:W-:Y:S01]  /*0230*/  UMOV UR5, 0x50 ;  /* 0x0000005000057882 */ /* 0x000fe20000000000 */
[----:B------:R-:W-:Y:S01]  /*0240*/  SHF.L.U32 R3, R3, R2, RZ ;  /* 0x0000000203037219 */ /* 0x000fe200000006ff */
[----:B------:R-:W-:Y:S01]  /*0250*/  ULEA UR5, UR6, UR5, 0x18 ;  /* 0x0000000506057291 */ /* 0x000fe2000f8ec0ff */
[----:B------:R-:W-:Y:S01]  /*0260*/  IMAD.SHL.U32 R2, R2, 0x20, RZ ;  /* 0x0000002002027824 */ /* 0x000fe200078e00ff */
[----:B------:R-:W-:-:S04]  /*0270*/  SHF.L.U32 R4, R5, R4, RZ ;  /* 0x0000000405047219 */ /* 0x000fc800000006ff */
[----:B------:R-:W-:-:S05]  /*0280*/  LOP3.LUT R3, R4, R3, RZ, 0xfc, !PT ;  /* 0x0000000304037212 */ /* 0x000fca00078efcff */
[----:B------:R2:W-:Y:S04]  /*0290*/  ATOMS.OR RZ, [UR5], R3 ;  /* 0x00000003ffff798c */ /* 0x0005e8000b000005 */
[----:B------:R2:W-:Y:S01]  /*02a0*/  STS [UR4], R2 ;  /* 0x00000002ff007988 */ /* 0x0005e20008000804 */
[----:B------:R-:W-:Y:S05]  /*02b0*/  BRA `(.L_x_2) ;  /* 0x0000000000107947 */ /* 0x000fea0003800000 */
.L_x_1:
[----:B------:R-:W-:Y:S01]  /*02c0*/  IMAD.MOV.U32 R3, RZ, RZ, -0x1 ;  /* 0xffffffffff037424 */ /* 0x000fe200078e00ff */
[----:B------:R-:W-:-:S04]  /*02d0*/  MOV R2, 0x300 ;  /* 0x0000030000027802 */ /* 0x000fc80000000f00 */
[----:B------:R2:W-:Y:S03]  /*02e0*/  STS [UR4], R3 ;  /* 0x00000003ff007988 */ /* 0x0005e60008000804 */
[----:B-12---:R-:W-:Y:S05]  /*02f0*/  CALL.REL.NOINC `($__internal_1_$__cuda_sm10x_tcgen05_guardrail_trap_phase_invalid_during_alloc) ;  /* 0x0000002400ec7944 */ /* 0x006fea0003c00000 */
.L_x_2:
[----:B------:R-:W-:Y:S05]  /*0300*/  WARPSYNC.ALL ;  /* 0x0000000000007948 */ /* 0x000fea0003800000 */
[----:B------:R-:W-:Y:S01]  /*0310*/  NOP ;  /* 0x0000000000007918 */ /* 0x000fe20000000000 */
.L_x_0:
[----:B------:R-:W3:Y:S08]  /*0320*/  S2UR UR4, SR_CgaCtaId ;  /* 0x00000000000479c3 */ /* 0x000ef00000008800 */
[----:B------:R-:W-:Y:S01]  /*0330*/  BAR.SYNC.DEFER_BLOCKING 0x0 ;  /* 0x0000000000007b1d */ /* 0x000fe20000010000 */
[----:B------:R-:W-:-:S05]  /*0340*/  LOP3.LUT R132, R0, 0xff, RZ, 0xc0, !PT ;  /* 0x000000ff00847812 */ /* 0x000fca00078ec0ff */
[----:B------:R-:W-:Y:S02]  /*0350*/  UMOV UR8, 0x400 ;  /* 0x0000040000087882 */ /* 0x000fe40000000000 */
[----:B------:R-:W4:Y:S08]  /*0360*/  LDC R10, c[0x0][0x3a0] ;  /* 0x0000e800ff0a7b82 */ /* 0x000f300000000800 */
[----:B------:R-:W5:Y:S01]  /*0370*/  S2UR UR15, SR_CTAID.Y ;  /* 0x00000000000f79c3 */ /* 0x000f620000002600 */
[----:B---3--:R-:W-:-:S09]  /*0380*/  ULEA UR8, UR4, UR8, 0x18 ;  /* 0x0000000804087291 */ /* 0x008fd2000f8ec0ff */
[----:B--2---:R-:W2:Y:S01]  /*0390*/  LDS R3, [UR8] ;  /* 0x00000008ff037984 */ /* 0x004ea20008000800 */
[----:B------:R-:W-:Y:S06]  /*03a0*/  BAR.SYNC.DEFER_BLOCKING 0x0 ;  /* 0x0000000000007b1d */ /* 0x000fec0000010000 */
[----:B------:R-:W-:Y:S05]  /*03b0*/  @P2 BRA `(.L_x_5) ;  /* 0x0000000000182947 */ /* 0x000fea0003800000 */
[----:B------:R-:W-:Y:S01]  /*03c0*/  ELECT P0, URZ, PT ;  /* 0x0000000000ff782f */ /* 0x000fe20003800000 */
[----:B------:R-:W-:Y:S01]  /*03d0*/  IMAD.MOV.U32 R2, RZ, RZ, 0x1 ;  /* 0x00000001ff027424 */ /* 0x000fe200078e00ff */
[----:B------:R-:W-:Y:S01]  /*03e0*/  UMOV UR5, 0x40 ;  /* 0x0000004000057882 */ /* 0x000fe20000000000 */
[----:B------:R-:W-:Y:S01]  /*03f0*/  UVIRTCOUNT.DEALLOC.SMPOOL 0x80 ;  /* 0x000000800000784c */ /* 0x000fe20000000000 */
[----:B------:R-:W-:-:S09]  /*0400*/  ULEA UR5, UR4, UR5, 0x18 ;  /* 0x0000000504057291 */ /* 0x000fd2000f8ec0ff */
[----:B------:R3:W-:Y:S03]  /*0410*/  @P0 STS.U8 [UR5], R2 ;  /* 0x00000002ff000988 */ /* 0x0007e60008000005 */
.L_x_5:
[----:B------:R-:W3:Y:S01]  /*0420*/  S2UR UR4, SR_CTAID.Z ;  /* 0x00000000000479c3 */ /* 0x000ee20000002700 */
[----:B------:R-:W5:Y:S01]  /*0430*/  LDCU UR5, c[0x0][0x370] ;  /* 0x00006e00ff0577ac */ /* 0x000f620008000800 */
[----:B------:R-:W-:Y:S01]  /*0440*/  ISETP.GE.U32.AND P0, PT, R132, 0x20, PT ;  /* 0x000000208400780c */ /* 0x000fe20003f06070 */
[----:B----4-:R-:W-:Y:S01]  /*0450*/  VIADD R5, R10, 0xffffffff ;  /* 0xffffffff0a057836 */ /* 0x010fe20000000000 */
[C---:B------:R-:W-:Y:S01]  /*0460*/  ISETP.NE.U32.AND P3, PT, R132.reuse, RZ, PT ;  /* 0x000000ff8400720c */ /* 0x040fe20003f65070 */
[----:B------:R-:W3:Y:S01]  /*0470*/  LDCU UR6, c[0x0][0x374] ;  /* 0x00006e80ff0677ac */ /* 0x000ee20008000800 */
[----:B------:R-:W-:Y:S01]  /*0480*/  LEA R4, R132, UR8, 0x2 ;  /* 0x0000000884047c11 */ /* 0x000fe2000f8e10ff */
[----:B------:R-:W-:Y:S01]  /*0490*/  BSSY.RECONVERGENT B0, `(.L_x_6) ;  /* 0x0000015000007945 */ /* 0x000fe20003800200 */
[----:B------:R-:W5:Y:S01]  /*04a0*/  S2UR UR7, SR_CTAID.X ;  /* 0x00000000000779c3 */ /* 0x000f620000002500 */
[----:B------:R-:W4:Y:S01]  /*04b0*/  LDCU.64 UR20, c[0x0][0x3c0] ;  /* 0x00007800ff1477ac */ /* 0x000f220008000a00 */
[----:B--2---:R-:W-:-:S05]  /*04c0*/  R2UR UR23, R3 ;  /* 0x00000000031772ca */ /* 0x004fca00000e0000 */
[----:B------:R2:W-:Y:S01]  /*04d0*/  @!P0 STS [R4], RZ ;  /* 0x000000ff04008388 */ /* 0x0005e20000000800 */
[----:B------:R-:W1:Y:S01]  /*04e0*/  LDC R6, c[0x0][0x398] ;  /* 0x0000e600ff067b82 */ /* 0x000e620000000800 */
[----:B------:R-:W-:Y:S02]  /*04f0*/  NOP ;  /* 0x0000000000007918 */ /* 0x000fe40000000000 */
[----:B------:R2:W-:Y:S01]  /*0500*/  @!P3 STS [UR8+0x20], R5 ;  /* 0x00002005ff00b988 */ /* 0x0005e20008000808 */
[----:B---3-5:R-:W-:-:S04]  /*0510*/  UIMAD UR4, UR4, UR6, UR15 ;  /* 0x00000006040472a4 */ /* 0x028fc8000f8e020f */
[----:B------:R-:W-:-:S04]  /*0520*/  UIMAD UR4, UR4, UR5, UR7 ;  /* 0x00000005040472a4 */ /* 0x000fc8000f8e0207 */
[----:B------:R-:W-:-:S04]  /*0530*/  UIMAD UR4, UR4, 0x180, URZ ;  /* 0x00000180040478a4 */ /* 0x000fc8000f8e02ff */
[----:B----4-:R-:W-:Y:S01]  /*0540*/  UIADD3 UR24, UP0, UPT, UR4, UR20, URZ ;  /* 0x0000001404187290 */ /* 0x010fe2000ff1e0ff */
[----:B-1----:R-:W-:-:S03]  /*0550*/  VIADD R6, R6, 0xffffffff ;  /* 0xffffffff06067836 */ /* 0x002fc60000000000 */
[----:B------:R-:W-:Y:S01]  /*0560*/  ULEA.HI.X.SX32 UR25, UR4, UR21, 0x1, UP0 ;  /* 0x0000001504197291 */ /* 0x000fe200080f0eff */
[----:B--2---:R-:W-:Y:S11]  /*0570*/  @P3 BRA `(.L_x_7) ;  /* 0x0000000000183947 */ /* 0x004ff60003800000 */
[----:B------:R-:W1:Y:S01]  /*0580*/  LDS R2, [UR8+0x8] ;  /* 0x00000808ff027984 */ /* 0x000e620008000800 */
[----:B------:R-:W2:Y:S01]  /*0590*/  LDC.64 R8, c[0x0][0x380] ;  /* 0x0000e000ff087b82 */ /* 0x000ea20000000a00 */
[----:B------:R-:W-:Y:S02]  /*05a0*/  IMAD.MOV.U32 R3, RZ, RZ, 0x70 ;  /* 0x00000070ff037424 */ /* 0x000fe400078e00ff */
[----:B--2---:R2:W-:Y:S03]  /*05b0*/  STS.64 [UR8], R8 ;  /* 0x00000008ff007988 */ /* 0x0045e60008000a08 */
[----:B-1----:R-:W-:-:S05]  /*05c0*/  LOP3.LUT R2, R2, 0x10, R3, 0xd8, !PT ;  /* 0x0000001002027812 */ /* 0x002fca00078ed803 */
[----:B------:R2:W-:Y:S02]  /*05d0*/  STS [UR8+0x8], R2 ;  /* 0x00000802ff007988 */ /* 0x0005e40008000808 */
.L_x_7:
[----:B------:R-:W-:Y:S05]  /*05e0*/  BSYNC.RECONVERGENT B0 ;  /* 0x0000000000007941 */ /* 0x000fea0003800200 */
.L_x_6:
[----:B------:R-:W-:Y:S04]  /*05f0*/  BSSY.RECONVERGENT B0, `(.L_x_8) ;  /* 0x000000a000007945 */ /* 0x000fe80003800200 */
[----:B------:R-:W-:Y:S05]  /*0600*/  @P3 BRA `(.L_x_9) ;  /* 0x0000000000203947 */ /* 0x000fea0003800000 */
[----:B--2---:R-:W1:Y:S01]  /*0610*/  LDS R2, [UR8+0x34] ;  /* 0x00003408ff027984 */ /* 0x004e620008000800 */
[----:B------:R-:W-:Y:S02]  /*0620*/  IMAD.MOV.U32 R3, RZ, RZ, 0x1f000000 ;  /* 0x1f000000ff037424 */ /* 0x000fe400078e00ff */
[----:B------:R-:W-:Y:S01]  /*0630*/  @!P3 IMAD.MOV.U32 R7, RZ, RZ, 0x7f ;  /* 0x0000007fff07b424 */ /* 0x000fe200078e00ff */
[----:B------:R-:W2:Y:S02]  /*0640*/  @!P3 LDS R8, [UR8+0x38] ;  /* 0x00003808ff08b984 */ /* 0x000ea40008000800 */
[----:B-1----:R-:W-:Y:S02]  /*0650*/  LOP3.LUT R2, R2, 0xff000000, R3, 0xb8, !PT ;  /* 0xff00000002027812 */ /* 0x002fe400078eb803 */
[----:B--2---:R-:W-:-:S03]  /*0660*/  @!P3 LOP3.LUT R3, R8, 0xff, R7, 0xb8, !PT ;  /* 0x000000ff0803b812 */ /* 0x004fc600078eb807 */
[----:B------:R1:W-:Y:S04]  /*0670*/  STS [UR8+0x34], R2 ;  /* 0x00003402ff007988 */ /* 0x0003e80008000808 */
[----:B------:R1:W-:Y:S02]  /*0680*/  @!P3 STS [UR8+0x38], R3 ;  /* 0x00003803ff00b988 */ /* 0x0003e40008000808 */
.L_x_9:
[----:B------:R-:W-:Y:S05]  /*0690*/  BSYNC.RECONVERGENT B0 ;  /* 0x0000000000007941 */ /* 0x000fea0003800200 */
.L_x_8:
[----:B------:R-:W-:Y:S04]  /*06a0*/  BSSY.RECONVERGENT B0, `(.L_x_10) ;  /* 0x000000a000007945 */ /* 0x000fe80003800200 */
[----:B------:R-:W-:Y:S05]  /*06b0*/  @P3 BRA `(.L_x_11) ;  /* 0x0000000000203947 */ /* 0x000fea0003800000 */
[----:B-12---:R-:W1:Y:S01]  /*06c0*/  LDS R2, [UR8+0x1c] ;  /* 0x00001c08ff027984 */ /* 0x006e620008000800 */
[----:B------:R-:W2:Y:S03]  /*06d0*/  LDC.64 R8, c[0x0][0x3a8] ;  /* 0x0000ea00ff087b82 */ /* 0x000ea60000000a00 */
[----:B------:R3:W-:Y:S01]  /*06e0*/  STS [UR8+0x24], R6 ;  /* 0x00002406ff007988 */ /* 0x0007e20008000808 */
[--C-:B--2---:R-:W-:Y:S02]  /*06f0*/  SHF.R.U32.HI R7, RZ, 0x4, R9.reuse ;  /* 0x00000004ff077819 */ /* 0x104fe40000011609 */
[----:B------:R-:W-:-:S05]  /*0700*/  SHF.R.U64 R3, R8, 0x4, R9 ;  /* 0x0000000408037819 */ /* 0x000fca0000001209 */
[----:B------:R3:W-:Y:S01]  /*0710*/  STS [UR8+0xc], R3 ;  /* 0x00000c03ff007988 */ /* 0x0007e20008000808 */
[----:B-1----:R-:W-:-:S05]  /*0720*/  LOP3.LUT R2, R2, 0xf, R7, 0xb8, !PT ;  /* 0x0000000f02027812 */ /* 0x002fca00078eb807 */
[----:B------:R3:W-:Y:S02]  /*0730*/  STS [UR8+0x1c], R2 ;  /* 0x00001c02ff007988 */ /* 0x0007e40008000808 */
.L_x_11:
[----:B------:R-:W-:Y:S05]  /*0740*/  BSYNC.RECONVERGENT B0 ;  /* 0x0000000000007941 */ /* 0x000fea0003800200 */
.L_x_10:
[----:B------:R-:W-:Y:S04]  /*0750*/  BSSY.RECONVERGENT B1, `(.L_x_12) ;  /* 0x000001d000017945 */ /* 0x000fe80003800200 */
[----:B------:R-:W-:Y:S04]  /*0760*/  BSSY.RELIABLE B0, `(.L_x_13) ;  /* 0x0000018000007945 */ /* 0x000fe80003800100 */
[----:B------:R-:W-:Y:S05]  /*0770*/  @P3 BRA `(.L_x_14) ;  /* 0x00000000001c3947 */ /* 0x000fea0003800000 */
[----:B-123--:R-:W1:Y:S02]  /*0780*/  LDS R2, [UR8+0x34] ;  /* 0x00003408ff027984 */ /* 0x00ee640008000800 */
[----:B-1----:R-:W-:-:S05]  /*0790*/  LOP3.LUT R2, R2, 0x7, RZ, 0xb8, !PT ;  /* 0x0000000702027812 */ /* 0x002fca00078eb8ff */
[----:B------:R1:W-:Y:S01]  /*07a0*/  STS [UR8+0x34], R2 ;  /* 0x00003402ff007988 */ /* 0x0003e20008000808 */
[----:B------:R-:W-:Y:S05]  /*07b0*/  @P3 BRA `(.L_x_15) ;  /* 0x00000000001c3947 */ /* 0x000fea0003800000 */
[----:B-1----:R-:W1:Y:S02]  /*07c0*/  LDS R2, [UR8+0x34] ;  /* 0x00003408ff027984 */ /* 0x002e640008000800 */
[----:B-1----:R-:W-:-:S05]  /*07d0*/  LOP3.LUT R2, R2, 0x38, RZ, 0xb8, !PT ;  /* 0x0000003802027812 */ /* 0x002fca00078eb8ff */
[----:B------:R4:W-:Y:S02]  /*07e0*/  STS [UR8+0x34], R2 ;  /* 0x00003402ff007988 */ /* 0x0009e40008000808 */
.L_x_14:
[----:B------:R-:W-:Y:S05]  /*07f0*/  @P3 BRA `(.L_x_16) ;  /* 0x00000000001c3947 */ /* 0x000fea0003800000 */
[----:B-1234-:R-:W1:Y:S02]  /*0800*/  LDS R2, [UR8+0x8] ;  /* 0x00000808ff027984 */ /* 0x01ee640008000800 */
[----:B-1----:R-:W-:-:S05]  /*0810*/  LOP3.LUT R2, R2, 0x780, RZ, 0xb8, !PT ;  /* 0x0000078002027812 */ /* 0x002fca00078eb8ff */
[----:B------:R2:W-:Y:S02]  /*0820*/  STS [UR8+0x8], R2 ;  /* 0x00000802ff007988 */ /* 0x0005e40008000808 */
.L_x_15:
[----:B------:R-:W-:Y:S05]  /*0830*/  @P3 BRA `(.L_x_17) ;  /* 0x0000000000283947 */ /* 0x000fea0003800000 */
[----:B-12---:R-:W1:Y:S02]  /*0840*/  LDS R2, [UR8+0x8] ;  /* 0x00000808ff027984 */ /* 0x006e640008000800 */
[----:B-1----:R-:W-:-:S05]  /*0850*/  LOP3.LUT R2, R2, 0x1800, RZ, 0xb8, !PT ;  /* 0x0000180002027812 */ /* 0x002fca00078eb8ff */
[----:B------:R5:W-:Y:S02]  /*0860*/  STS [UR8+0x8], R2 ;  /* 0x00000802ff007988 */ /* 0x000be40008000808 */
.L_x_16:
[----:B------:R-:W-:Y:S05]  /*0870*/  @P3 BREAK.RELIABLE B0 ;  /* 0x0000000000003942 */ /* 0x000fea0003800100 */
[----:B------:R-:W-:Y:S05]  /*0880*/  @P3 BRA `(.L_x_18) ;  /* 0x0000000000243947 */ /* 0x000fea0003800000 */
[----:B-1-3--:R-:W1:Y:S01]  /*0890*/  LDS R3, [UR8+0x8] ;  /* 0x00000808ff037984 */ /* 0x00ae620008000800 */
[----:B--2-45:R-:W-:-:S05]  /*08a0*/  IMAD.MOV.U32 R2, RZ, RZ, 0x6000 ;  /* 0x00006000ff027424 */ /* 0x034fca00078e00ff */
[----:B-1----:R-:W-:-:S04]  /*08b0*/  LOP3.LUT R2, R3, 0x2000, R2, 0xd8, !PT ;  /* 0x0000200003027812 */ /* 0x002fc800078ed802 */
[----:B------:R-:W-:-:S05]  /*08c0*/  LOP3.LUT R2, R2, 0x400000, RZ, 0xb8, !PT ;  /* 0x0040000002027812 */ /* 0x000fca00078eb8ff */
[----:B------:R3:W-:Y:S02]  /*08d0*/  STS [UR8+0x8], R2 ;  /* 0x00000802ff007988 */ /* 0x0007e40008000808 */
.L_x_17:
[----:B------:R-:W-:Y:S05]  /*08e0*/  BSYNC.RELIABLE B0 ;  /* 0x0000000000007941 */ /* 0x000fea0003800100 */
.L_x_13:
[----:B-123--:R-:W1:Y:S02]  /*08f0*/  @!P3 LDS R2, [UR8+0x8] ;  /* 0x00000808ff02b984 */ /* 0x00ee640008000800 */
[----:B-1----:R-:W-:-:S05]  /*0900*/  @!P3 LOP3.LUT R2, R2, 0x8000, RZ, 0xb8, !PT ;  /* 0x000080000202b812 */ /* 0x002fca00078eb8ff */
[----:B------:R1:W-:Y:S02]  /*0910*/  @!P3 STS [UR8+0x8], R2 ;  /* 0x00000802ff00b988 */ /* 0x0003e40008000808 */
.L_x_18:
[----:B------:R-:W-:Y:S05]  /*0920*/  BSYNC.RECONVERGENT B1 ;  /* 0x0000000000017941 */ /* 0x000fea0003800200 */
.L_x_12:
[----:B------:R-:W-:Y:S05]  /*0930*/  WARPSYNC.ALL ;  /* 0x0000000000007948 */ /* 0x000fea0003800000 */
[----:B------:R-:W-:Y:S01]  /*0940*/  NOP ;  /* 0x0000000000007918 */ /* 0x000fe20000000000 */
[----:B------:R-:W-:Y:S05]  /*0950*/  @P0 BRA `(.L_x_19) ;  /* 0x0000000000300947 */ /* 0x000fea0003800000 */
[----:B-12345:R-:W1:Y:S01]  /*0960*/  S2R R2, SR_LANEID ;  /* 0x0000000000027919 */ /* 0x03ee620000000000 */
[----:B------:R-:W-:Y:S05]  /*0970*/  WARPSYNC.ALL ;  /* 0x0000000000007948 */ /* 0x000fea0003800000 */
[----:B------:R-:W-:Y:S01]  /*0980*/  NOP ;  /* 0x0000000000007918 */ /* 0x000fe20000000000 */
[----:B-1----:R-:W-:-:S05]  /*0990*/  IMAD.SHL.U32 R7, R2, 0x4, RZ ;  /* 0x0000000402077824 */ /* 0x002fca00078e00ff */
[----:B------:R-:W1:Y:S01]  /*09a0*/  LDS R9, [R7+UR8] ;  /* 0x0000000807097984 */ /* 0x000e620008000800 */
[----:B------:R-:W-:-:S05]  /*09b0*/  IADD3 R2, P1, PT, R7, UR24, RZ ;  /* 0x0000001807027c10 */ /* 0x000fca000ff3e0ff */
[----:B------:R-:W-:-:S05]  /*09c0*/  IMAD.X R3, RZ, RZ, UR25, P1 ;  /* 0x00000019ff037e24 */ /* 0x000fca00088e06ff */
[----:B-1----:R1:W2:Y:S01]  /*09d0*/  ATOMG.E.EXCH.STRONG.GPU PT, RZ, [R2], R9 ;  /* 0x0000000902ff73a8 */ /* 0x0022a200041ee100 */
[----:B------:R-:W-:-:S04]  /*09e0*/  DEPBAR {5,4,3,2,1,0} ;  /* 0x0000003f0000791a */ /* 0x000fc80000000000 */
[----:B------:R-:W3:Y:S02]  /*09f0*/  CCTL.E.C.LDCU.IV.DEEP [UR24] ;  /* 0x0000000018007540 */ /* 0x000ee40009c08000 */
[----:B---3--:R1:W-:Y:S01]  /*0a00*/  UTMACCTL.IV [UR24] ;  /* 0x00000000180079b9 */ /* 0x0083e20008000000 */
[----:B------:R-:W-:Y:S01]  /*0a10*/  NOP ;  /* 0x0000000000007918 */ /* 0x000fe20000000000 */
.L_x_19:
[----:B------:R-:W-:Y:S05]  /*0a20*/  @P0 BRA `(.L_x_20) ;  /* 0x00000000000c0947 */ /* 0x000fea0003800000 */
[----:B------:R0:W-:Y:S01]  /*0a30*/  UTMACMDFLUSH ;  /* 0x00000000000079b7 */ /* 0x0001e20000000000 */
[----:B------:R-:W-:Y:S05]  /*0a40*/  @P0 BRA `(.L_x_20) ;  /* 0x0000000000040947 */ /* 0x000fea0003800000 */
[----:B------:R-:W-:-:S04]  /*0a50*/  DEPBAR.LE SB0, 0x0 ;  /* 0x000080000000791a */ /* 0x000fc80000000000 */
.L_x_20:
[----:B------:R-:W-:Y:S05]  /*0a60*/  WARPSYNC.ALL ;  /* 0x0000000000007948 */ /* 0x000fea0003800000 */
[----:B------:R-:W-:Y:S01]  /*0a70*/  NOP ;  /* 0x0000000000007918 */ /* 0x000fe20000000000 */
[----:B--2---:R-:W-:Y:S06]  /*0a80*/  BAR.SYNC.DEFER_BLOCKING 0x0 ;  /* 0x0000000000007b1d */ /* 0x004fec0000010000 */
[----:B------:R-:W-:Y:S02]  /*0a90*/  BSSY.RECONVERGENT B1, `(.L_x_21) ;  /* 0x000000b000017945 */ /* 0x000fe40003800200 */
[----:B------:R-:W-:Y:S06]  /*0aa0*/  BAR.SYNC.DEFER_BLOCKING 0x0 ;  /* 0x0000000000007b1d */ /* 0x000fec0000010000 */
[----:B------:R2:W-:Y:S01]  /*0ab0*/  @!P0 STS [R4], RZ ;  /* 0x000000ff04008388 */ /* 0x0005e20000000800 */
[----:B------:R-:W-:Y:S01]  /*0ac0*/  NOP ;  /* 0x0000000000007918 */ /* 0x000fe20000000000 */
[----:B------:R-:W-:Y:S05]  /*0ad0*/  @P3 BRA `(.L_x_22) ;  /* 0x0000000000183947 */ /* 0x000fea0003800000 */
[----:B-1-345:R-:W1:Y:S01]  /*0ae0*/  LDS R2, [UR8+0x8] ;  /* 0x00000808ff027984 */ /* 0x03ae620008000800 */
[----:B------:R-:W3:Y:S01]  /*0af0*/  LDC.64 R8, c[0x0][0x388] ;  /* 0x0000e200ff087b82 */ /* 0x000ee20000000a00 */
[----:B------:R-:W-:Y:S02]  /*0b00*/  IMAD.MOV.U32 R3, RZ, RZ, 0x70 ;  /* 0x00000070ff037424 */ /* 0x000fe400078e00ff */
[----:B---3--:R3:W-:Y:S03]  /*0b10*/  STS.64 [UR8], R8 ;  /* 0x00000008ff007988 */ /* 0x0087e60008000a08 */
[----:B-1----:R-:W-:-:S05]  /*0b20*/  LOP3.LUT R2, R2, 0x10, R3, 0xd8, !PT ;  /* 0x0000001002027812 */ /* 0x002fca00078ed803 */
[----:B------:R3:W-:Y:S02]  /*0b30*/  STS [UR8+0x8], R2 ;  /* 0x00000802ff007988 */ /* 0x0007e40008000808 */
.L_x_22:
[----:B-1----:R-:W-:Y:S05]  /*0b40*/  BSYNC.RECONVERGENT B1 ;  /* 0x0000000000017941 */ /* 0x002fea0003800200 */
.L_x_21:
[----:B------:R-:W-:Y:S04]  /*0b50*/  BSSY.RECONVERGENT B2, `(.L_x_23) ;  /* 0x000000f000027945 */ /* 0x000fe80003800200 */
[----:B------:R-:W-:Y:S04]  /*0b60*/  BSSY.RELIABLE B1, `(.L_x_24) ;  /* 0x000000c000017945 */ /* 0x000fe80003800100 */
[----:B------:R-:W-:Y:S05]  /*0b70*/  @P3 BRA `(.L_x_25) ;  /* 0x0000000000283947 */ /* 0x000fea0003800000 */
[----:B---345:R-:W1:Y:S01]  /*0b80*/  LDS R2, [UR8+0x34] ;  /* 0x00003408ff027984 */ /* 0x038e620008000800 */
[----:B------:R-:W-:Y:S01]  /*0b90*/  IMAD.MOV.U32 R3, RZ, RZ, 0x1f000000 ;  /* 0x1f000000ff037424 */ /* 0x000fe200078e00ff */
[----:B------:R-:W-:Y:S05]  /*0ba0*/  @P3 BREAK.RELIABLE B1 ;  /* 0x0000000000013942 */ /* 0x000fea0003800100 */
[----:B-1----:R-:W-:-:S05]  /*0bb0*/  LOP3.LUT R2, R2, 0xff000000, R3, 0xb8, !PT ;  /* 0xff00000002027812 */ /* 0x002fca00078eb803 */
[----:B------:R1:W-:Y:S01]  /*0bc0*/  STS [UR8+0x34], R2 ;  /* 0x00003402ff007988 */ /* 0x0003e20008000808 */
[----:B------:R-:W-:Y:S05]  /*0bd0*/  @P3 BRA `(.L_x_26) ;  /* 0x0000000000183947 */ /* 0x000fea0003800000 */
[----:B-1----:R-:W1:Y:S01]  /*0be0*/  LDS R2, [UR8+0x38] ;  /* 0x00003808ff027984 */ /* 0x002e620008000800 */
[----:B------:R-:W-:-:S05]  /*0bf0*/  IMAD.MOV.U32 R3, RZ, RZ, 0xff ;  /* 0x000000ffff037424 */ /* 0x000fca00078e00ff */
[----:B-1----:R-:W-:-:S05]  /*0c00*/  LOP3.LUT R2, R2, 0xff, R3, 0xb8, !PT ;  /* 0x000000ff02027812 */ /* 0x002fca00078eb803 */
[----:B------:R1:W-:Y:S02]  /*0c10*/  STS [UR8+0x38], R2 ;  /* 0x00003802ff007988 */ /* 0x0003e40008000808 */
.L_x_25:
[----:B------:R-:W-:Y:S05]  /*0c20*/  BSYNC.RELIABLE B1 ;  /* 0x0000000000017941 */ /* 0x000fea0003800100 */
.L_x_24:
[----:B------:R1:W-:Y:S02]  /*0c30*/  @!P3 STS [UR8+0x20], R5 ;  /* 0x00002005ff00b988 */ /* 0x0003e40008000808 */
.L_x_26:
[----:B------:R-:W-:Y:S05]  /*0c40*/  BSYNC.RECONVERGENT B2 ;  /* 0x0000000000027941 */ /* 0x000fea0003800200 */
.L_x_23:
[----:B------:R-:W-:Y:S05]  /*0c50*/  WARPSYNC.ALL ;  /* 0x0000000000007948 */ /* 0x000fea0003800000 */
[----:B------:R-:W-:Y:S01]  /*0c60*/  NOP ;  /* 0x0000000000007918 */ /* 0x000fe20000000000 */
[----:B-1----:R-:W1:Y:S01]  /*0c70*/  LDC R5, c[0x0][0x39c] ;  /* 0x0000e700ff057b82 */ /* 0x002e620000000800 */
[----:B------:R-:W-:Y:S01]  /*0c80*/  BSSY.RECONVERGENT B2, `(.L_x_27) ;  /* 0x000000b000027945 */ /* 0x000fe20003800200 */
[----:B-1----:R-:W-:-:S03]  /*0c90*/  VIADD R5, R5, 0xffffffff ;  /* 0xffffffff05057836 */ /* 0x002fc60000000000 */
[----:B------:R-:W-:Y:S05]  /*0ca0*/  @P3 BRA `(.L_x_28) ;  /* 0x0000000000203947 */ /* 0x000fea0003800000 */
[----:B---345:R-:W1:Y:S01]  /*0cb0*/  LDS R2, [UR8+0x1c] ;  /* 0x00001c08ff027984 */ /* 0x038e620008000800 */
[----:B------:R-:W3:Y:S03]  /*0cc0*/  LDC.64 R8, c[0x0][0x3b0] ;  /* 0x0000ec00ff087b82 */ /* 0x000ee60000000a00 */
[----:B------:R4:W-:Y:S01]  /*0cd0*/  STS [UR8+0x24], R5 ;  /* 0x00002405ff007988 */ /* 0x0009e20008000808 */
[--C-:B---3--:R-:W-:Y:S02]  /*0ce0*/  SHF.R.U32.HI R7, RZ, 0x4, R9.reuse ;  /* 0x00000004ff077819 */ /* 0x108fe40000011609 */
[----:B------:R-:W-:-:S05]  /*0cf0*/  SHF.R.U64 R3, R8, 0x4, R9 ;  /* 0x0000000408037819 */ /* 0x000fca0000001209 */
[----:B------:R4:W-:Y:S01]  /*0d00*/  STS [UR8+0xc], R3 ;  /* 0x00000c03ff007988 */ /* 0x0009e20008000808 */
[----:B-1----:R-:W-:-:S05]  /*0d10*/  LOP3.LUT R2, R2, 0xf, R7, 0xb8, !PT ;  /* 0x0000000f02027812 */ /* 0x002fca00078eb807 */
[----:B------:R4:W-:Y:S02]  /*0d20*/  STS [UR8+0x1c], R2 ;  /* 0x00001c02ff007988 */ /* 0x0009e40008000808 */
.L_x_28:
[----:B------:R-:W-:Y:S05]  /*0d30*/  BSYNC.RECONVERGENT B2 ;  /* 0x0000000000027941 */ /* 0x000fea0003800200 */
.L_x_27:
[----:B------:R-:W-:Y:S04]  /*0d40*/  BSSY.RECONVERGENT B3, `(.L_x_29) ;  /* 0x000001d000037945 */ /* 0x000fe80003800200 */
[----:B------:R-:W-:Y:S04]  /*0d50*/  BSSY.RELIABLE B2, `(.L_x_30) ;  /* 0x0000018000027945 */ /* 0x000fe80003800100 */
[----:B------:R-:W-:Y:S05]  /*0d60*/  @P3 BRA `(.L_x_31) ;  /* 0x00000000001c3947 */ /* 0x000fea0003800000 */
[----:B---345:R-:W1:Y:S02]  /*0d70*/  LDS R2, [UR8+0x34] ;  /* 0x00003408ff027984 */ /* 0x038e640008000800 */
[----:B-1----:R-:W-:-:S05]  /*0d80*/  LOP3.LUT R2, R2, 0x7, RZ, 0xb8, !PT ;  /* 0x0000000702027812 */ /* 0x002fca00078eb8ff */
[----:B------:R1:W-:Y:S01]  /*0d90*/  STS [UR8+0x34], R2 ;  /* 0x00003402ff007988 */ /* 0x0003e20008000808 */
[----:B------:R-:W-:Y:S05]  /*0da0*/  @P3 BRA `(.L_x_32) ;  /* 0x00000000001c3947 */ /* 0x000fea0003800000 */
[----:B-1----:R-:W1:Y:S02]  /*0db0*/  LDS R2, [UR8+0x34] ;  /* 0x00003408ff027984 */ /* 0x002e640008000800 */
[----:B-1----:R-:W-:-:S05]  /*0dc0*/  LOP3.LUT R2, R2, 0x38, RZ, 0xb8, !PT ;  /* 0x0000003802027812 */ /* 0x002fca00078eb8ff */
[----:B------:R1:W-:Y:S02]  /*0dd0*/  STS [UR8+0x34], R2 ;  /* 0x00003402ff007988 */ /* 0x0003e40008000808 */
.L_x_31:
[----:B------:R-:W-:Y:S05]  /*0de0*/  @P3 BRA `(.L_x_33) ;  /* 0x00000000001c3947 */ /* 0x000fea0003800000 */
[----:B-1-345:R-:W1:Y:S02]  /*0df0*/  LDS R2, [UR8+0x8] ;  /* 0x00000808ff027984 */ /* 0x03ae640008000800 */
[----:B-1----:R-:W-:-:S05]  /*0e00*/  LOP3.LUT R2, R2, 0x780, RZ, 0xb8, !PT ;  /* 0x0000078002027812 */ /* 0x002fca00078eb8ff */
[----:B------:R3:W-:Y:S02]  /*0e10*/  STS [UR8+0x8], R2 ;  /* 0x00000802ff007988 */ /* 0x0007e40008000808 */
.L_x_32:
[----:B------:R-:W-:Y:S05]  /*0e20*/  @P3 BRA `(.L_x_34) ;  /* 0x0000000000283947 */ /* 0x000fea0003800000 */
[----:B-1-3--:R-:W1:Y:S02]  /*0e30*/  LDS R2, [UR8+0x8] ;  /* 0x00000808ff027984 */ /* 0x00ae640008000800 */
[----:B-1----:R-:W-:-:S05]  /*0e40*/  LOP3.LUT R2, R2, 0x1800, RZ, 0xb8, !PT ;  /* 0x0000180002027812 */ /* 0x002fca00078eb8ff */
[----:B------:R1:W-:Y:S02]  /*0e50*/  STS [UR8+0x8], R2 ;  /* 0x00000802ff007988 */ /* 0x0003e40008000808 */
.L_x_33:
[----:B------:R-:W-:Y:S05]  /*0e60*/  @P3 BREAK.RELIABLE B2 ;  /* 0x0000000000023942 */ /* 0x000fea0003800100 */
[----:B------:R-:W-:Y:S05]  /*0e70*/  @P3 BRA `(.L_x_35) ;  /* 0x0000000000243947 */ /* 0x000fea0003800000 */
[----:B-1-345:R-:W1:Y:S01]  /*0e80*/  LDS R2, [UR8+0x8] ;  /* 0x00000808ff027984 */ /* 0x03ae620008000800 */
[----:B------:R-:W-:-:S05]  /*0e90*/  IMAD.MOV.U32 R3, RZ, RZ, 0x6000 ;  /* 0x00006000ff037424 */ /* 0x000fca00078e00ff */
[----:B-1----:R-:W-:-:S04]  /*0ea0*/  LOP3.LUT R2, R2, 0x2000, R3, 0xd8, !PT ;  /* 0x0000200002027812 */ /* 0x002fc800078ed803 */
[----:B------:R-:W-:-:S05]  /*0eb0*/  LOP3.LUT R2, R2, 0x400000, RZ, 0xb8, !PT ;  /* 0x0040000002027812 */ /* 0x000fca00078eb8ff */
[----:B------:R4:W-:Y:S02]  /*0ec0*/  STS [UR8+0x8], R2 ;  /* 0x00000802ff007988 */ /* 0x0009e40008000808 */
.L_x_34:
[----:B------:R-:W-:Y:S05]  /*0ed0*/  BSYNC.RELIABLE B2 ;  /* 0x0000000000027941 */ /* 0x000fea0003800100 */
.L_x_30:
[----:B-1-34-:R-:W1:Y:S02]  /*0ee0*/  @!P3 LDS R2, [UR8+0x8] ;  /* 0x00000808ff02b984 */ /* 0x01ae640008000800 */
[----:B-1----:R-:W-:-:S05]  /*0ef0*/  @!P3 LOP3.LUT R2, R2, 0x8000, RZ, 0xb8, !PT ;  /* 0x000080000202b812 */ /* 0x002fca00078eb8ff */
[----:B------:R1:W-:Y:S02]  /*0f00*/  @!P3 STS [UR8+0x8], R2 ;  /* 0x00000802ff00b988 */ /* 0x0003e40008000808 */
.L_x_35:
[----:B------:R-:W-:Y:S05]  /*0f10*/  BSYNC.RECONVERGENT B3 ;  /* 0x0000000000037941 */ /* 0x000fea0003800200 */
.L_x_29:
[----:B------:R-:W-:Y:S05]  /*0f20*/  WARPSYNC.ALL ;  /* 0x0000000000007948 */ /* 0x000fea0003800000 */
[----:B------:R-:W-:Y:S01]  /*0f30*/  NOP ;  /* 0x0000000000007918 */ /* 0x000fe20000000000 */
[----:B------:R-:W-:-:S04]  /*0f40*/  UIADD3 UR5, UPT, UPT, UR4, 0x80, URZ ;  /* 0x0000008004057890 */ /* 0x000fc8000fffe0ff */
[----:B------:R-:W-:-:S04]  /*0f50*/  UIADD3 UR26, UP0, UPT, UR5, UR20, URZ ;  /* 0x00000014051a7290 */ /* 0x000fc8000ff1e0ff */
[----:B------:R-:W-:Y:S01]  /*0f60*/  ULEA.HI.X.SX32 UR27, UR5, UR21, 0x1, UP0 ;  /* 0x00000015051b7291 */ /* 0x000fe200080f0eff */
[----:B------:R-:W-:Y:S11]  /*0f70*/  @P0 BRA `(.L_x_36) ;  /* 0x0000000000300947 */ /* 0x000ff60003800000 */
[----:B-1-345:R-:W1:Y:S01]  /*0f80*/  S2R R2, SR_LANEID ;  /* 0x0000000000027919 */ /* 0x03ae620000000000 */
[----:B------:R-:W-:Y:S05]  /*0f90*/  WARPSYNC.ALL ;  /* 0x0000000000007948 */ /* 0x000fea0003800000 */
[----:B------:R-:W-:Y:S01]  /*0fa0*/  NOP ;  /* 0x0000000000007918 */ /* 0x000fe20000000000 */
[----:B-1----:R-:W-:-:S05]  /*0fb0*/  IMAD.SHL.U32 R8, R2, 0x4, RZ ;  /* 0x0000000402087824 */ /* 0x002fca00078e00ff */
[----:B------:R-:W1:Y:S01]  /*0fc0*/  LDS R7, [R8+UR8] ;  /* 0x0000000808077984 */ /* 0x000e620008000800 */
[----:B------:R-:W-:-:S05]  /*0fd0*/  IADD3 R2, P1, PT, R8, UR26, RZ ;  /* 0x0000001a08027c10 */ /* 0x000fca000ff3e0ff */
[----:B------:R-:W-:-:S05]  /*0fe0*/  IMAD.X R3, RZ, RZ, UR27, P1 ;  /* 0x0000001bff037e24 */ /* 0x000fca00088e06ff */
[----:B-1----:R1:W3:Y:S01]  /*0ff0*/  ATOMG.E.EXCH.STRONG.GPU PT, RZ, [R2], R7 ;  /* 0x0000000702ff73a8 */ /* 0x0022e200041ee100 */
[----:B------:R-:W-:-:S04]  /*1000*/  DEPBAR {5,4,3,2,1,0} ;  /* 0x0000003f0000791a */ /* 0x000fc80000000000 */
[----:B------:R-:W4:Y:S02]  /*1010*/  CCTL.E.C.LDCU.IV.DEEP [UR26] ;  /* 0x000000001a007540 */ /* 0x000f240009c08000 */
[----:B----4-:R1:W-:Y:S01]  /*1020*/  UTMACCTL.IV [UR26] ;  /* 0x000000001a0079b9 */ /* 0x0103e20008000000 */
[----:B------:R-:W-:Y:S01]  /*1030*/  NOP ;  /* 0x0000000000007918 */ /* 0x000fe20000000000 */
.L_x_36:
[----:B------:R-:W-:Y:S05]  /*1040*/  @P0 BRA `(.L_x_37) ;  /* 0x00000000000c0947 */ /* 0x000fea0003800000 */
[----:B------:R0:W-:Y:S01]  /*1050*/  UTMACMDFLUSH ;  /* 0x00000000000079b7 */ /* 0x0001e20000000000 */
[----:B------:R-:W-:Y:S05]  /*1060*/  @P0 BRA `(.L_x_37) ;  /* 0x0000000000040947 */ /* 0x000fea0003800000 */
[----:B------:R-:W-:-:S04]  /*1070*/  DEPBAR.LE SB0, 0x0 ;  /* 0x000080000000791a */ /* 0x000fc80000000000 */
.L_x_37:
[----:B------:R-:W-:Y:S05]  /*1080*/  WARPSYNC.ALL ;  /* 0x0000000000007948 */ /* 0x000fea0003800000 */
[----:B------:R-:W-:Y:S01]  /*1090*/  NOP ;  /* 0x0000000000007918 */ /* 0x000fe20000000000 */
[----:B---3--:R-:W-:Y:S06]  /*10a0*/  BAR.SYNC.DEFER_BLOCKING 0x0 ;  /* 0x0000000000007b1d */ /* 0x008fec0000010000 */
[----:B------:R-:W-:Y:S02]  /*10b0*/  BSSY.RECONVERGENT B3, `(.L_x_38) ;  /* 0x000000b000037945 */ /* 0x000fe40003800200 */
[----:B------:R-:W-:Y:S06]  /*10c0*/  BAR.SYNC.DEFER_BLOCKING 0x0 ;  /* 0x0000000000007b1d */ /* 0x000fec0000010000 */
[----:B------:R3:W-:Y:S01]  /*10d0*/  @!P0 STS [R4], RZ ;  /* 0x000000ff04008388 */ /* 0x0007e20000000800 */
[----:B------:R-:W-:Y:S01]  /*10e0*/  NOP ;  /* 0x0000000000007918 */ /* 0x000fe20000000000 */
[----:B------:R-:W-:Y:S05]  /*10f0*/  @P3 BRA `(.L_x_39) ;  /* 0x0000000000183947 */ /* 0x000fea0003800000 */
[----:B-1--45:R-:W1:Y:S01]  /*1100*/  LDS R2, [UR8+0x8] ;  /* 0x00000808ff027984 */ /* 0x032e620008000800 */
[----:B------:R-:W4:Y:S01]  /*1110*/  LDC.64 R8, c[0x0][0x390] ;  /* 0x0000e400ff087b82 */ /* 0x000f220000000a00 */
[----:B------:R-:W-:Y:S02]  /*1120*/  IMAD.MOV.U32 R3, RZ, RZ, 0x70 ;  /* 0x00000070ff037424 */ /* 0x000fe400078e00ff */
[----:B----4-:R4:W-:Y:S03]  /*1130*/  STS.64 [UR8], R8 ;  /* 0x00000008ff007988 */ /* 0x0109e60008000a08 */
[----:B-1----:R-:W-:-:S05]  /*1140*/  LOP3.LUT R2, R2, 0x10, R3, 0xd8, !PT ;  /* 0x0000001002027812 */ /* 0x002fca00078ed803 */
[----:B------:R4:W-:Y:S02]  /*1150*/  STS [UR8+0x8], R2 ;  /* 0x00000802ff007988 */ /* 0x0009e40008000808 */
.L_x_39:
[----:B-1----:R-:W-:Y:S05]  /*1160*/  BSYNC.RECONVERGENT B3 ;  /* 0x0000000000037941 */ /* 0x002fea0003800200 */
.L_x_38:
[----:B------:R-:W-:Y:S04]  /*1170*/  BSSY.RECONVERGENT B4, `(.L_x_40) ;  /* 0x0000033000047945 */ /* 0x000fe80003800200 */
[----:B------:R-:W-:Y:S04]  /*1180*/  BSSY.RELIABLE B3, `(.L_x_41) ;  /* 0x000002e000037945 */ /* 0x000fe80003800100 */
[----:B------:R-:W-:Y:S05]  /*1190*/  @P3 BRA `(.L_x_42) ;  /* 0x0000000000243947 */ /* 0x000fea0003800000 */
[----:B----45:R-:W1:Y:S01]  /*11a0*/  LDS R2, [UR8+0x34] ;  /* 0x00003408ff027984 */ /* 0x030e620008000800 */
[----:B------:R-:W-:-:S05]  /*11b0*/  IMAD.MOV.U32 R3, RZ, RZ, 0x7f000000 ;  /* 0x7f000000ff037424 */ /* 0x000fca00078e00ff */
[----:B-1----:R-:W-:-:S05]  /*11c0*/  LOP3.LUT R2, R2, 0xff000000, R3, 0xb8, !PT ;  /* 0xff00000002027812 */ /* 0x002fca00078eb803 */
[----:B------:R1:W-:Y:S01]  /*11d0*/  STS [UR8+0x34], R2 ;  /* 0x00003402ff007988 */ /* 0x0003e20008000808 */
[----:B------:R-:W-:Y:S05]  /*11e0*/  @P3 BRA `(.L_x_43) ;  /* 0x0000000000183947 */ /* 0x000fea0003800000 */
[----:B-1----:R-:W1:Y:S01]  /*11f0*/  LDS R2, [UR8+0x38] ;  /* 0x00003808ff027984 */ /* 0x002e620008000800 */
[----:B------:R-:W-:-:S05]  /*1200*/  IMAD.MOV.U32 R3, RZ, RZ, 0x7f ;  /* 0x0000007fff037424 */ /* 0x000fca00078e00ff */
[----:B-1----:R-:W-:-:S05]  /*1210*/  LOP3.LUT R2, R2, 0xff, R3, 0xb8, !PT ;  /* 0x000000ff02027812 */ /* 0x002fca00078eb803 */
[----:B------:R1:W-:Y:S02]  /*1220*/  STS [UR8+0x38], R2 ;  /* 0x00003802ff007988 */ /* 0x0003e40008000808 */
.L_x_42:
[----:B------:R-:W-:Y:S05]  /*1230*/  @P3 BRA `(.L_x_44) ;  /* 0x00000000000c3947 */ /* 0x000fea0003800000 */
[----:B------:R1:W-:Y:S02]  /*1240*/  STS [UR8+0x20], R5 ;  /* 0x00002005ff007988 */ /* 0x0003e40008000808 */
.L_x_43:
[----:B------:R-:W-:Y:S05]  /*1250*/  @P3 BRA `(.L_x_45) ;  /* 0x0000000000243947 */ /* 0x000fea0003800000 */
[----:B------:R1:W-:Y:S02]  /*1260*/  STS [UR8+0x24], R6 ;  /* 0x00002406ff007988 */ /* 0x0003e40008000808 */
.L_x_44:
[----:B------:R-:W-:Y:S05]  /*1270*/  @P3 BRA `(.L_x_46) ;  /* 0x00000000002c3947 */ /* 0x000fea0003800000 */
[----:B-1--45:R-:W1:Y:S01]  /*1280*/  LDS R2, [UR8+0x1c] ;  /* 0x00001c08ff027984 */ /* 0x032e620008000800 */
[----:B------:R-:W4:Y:S02]  /*1290*/  LDC.64 R6, c[0x0][0x3b8] ;  /* 0x0000ee00ff067b82 */ /* 0x000f240000000a00 */
[--C-:B----4-:R-:W-:Y:S02]  /*12a0*/  SHF.R.U32.HI R5, RZ, 0x4, R7.reuse ;  /* 0x00000004ff057819 */ /* 0x110fe40000011607 */
[----:B------:R-:W-:-:S05]  /*12b0*/  SHF.R.U64 R3, R6, 0x4, R7 ;  /* 0x0000000406037819 */ /* 0x000fca0000001207 */
[----:B------:R4:W-:Y:S01]  /*12c0*/  STS [UR8+0xc], R3 ;  /* 0x00000c03ff007988 */ /* 0x0009e20008000808 */
[----:B-1----:R-:W-:-:S05]  /*12d0*/  LOP3.LUT R2, R2, 0xf, R5, 0xb8, !PT ;  /* 0x0000000f02027812 */ /* 0x002fca00078eb805 */
[----:B------:R4:W-:Y:S02]  /*12e0*/  STS [UR8+0x1c], R2 ;  /* 0x00001c02ff007988 */ /* 0x0009e40008000808 */
.L_x_45:
[----:B------:R-:W-:Y:S05]  /*12f0*/  @P3 BRA `(.L_x_47) ;  /* 0x00000000001c3947 */ /* 0x000fea0003800000 */
[----:B-1--45:R-:W1:Y:S02]  /*1300*/  LDS R2, [UR8+0x34] ;  /* 0x00003408ff027984 */ /* 0x032e640008000800 */
[----:B-1----:R-:W-:-:S05]  /*1310*/  LOP3.LUT R2, R2, 0x7, RZ, 0xb8, !PT ;  /* 0x0000000702027812 */ /* 0x002fca00078eb8ff */
[----:B------:R1:W-:Y:S02]  /*1320*/  STS [UR8+0x34], R2 ;  /* 0x00003402ff007988 */ /* 0x0003e40008000808 */
.L_x_46:
[----:B------:R-:W-:Y:S05]  /*1330*/  @P3 BRA `(.L_x_48) ;  /* 0x00000000001c3947 */ /* 0x000fea0003800000 */
[----:B-1--45:R-:W1:Y:S02]  /*1340*/  LDS R2, [UR8+0x34] ;  /* 0x00003408ff027984 */ /* 0x032e640008000800 */
[----:B-1----:R-:W-:-:S05]  /*1350*/  LOP3.LUT R2, R2, 0x38, RZ, 0xb8, !PT ;  /* 0x0000003802027812 */ /* 0x002fca00078eb8ff */
[----:B------:R1:W-:Y:S02]  /*1360*/  STS [UR8+0x34], R2 ;  /* 0x00003402ff007988 */ /* 0x0003e40008000808 */
.L_x_47:
[----:B------:R-:W-:Y:S05]  /*1370*/  @P3 BRA `(.L_x_49) ;  /* 0x00000000001c3947 */ /* 0x000fea0003800000 */
[----:B-1--45:R-:W1:Y:S02]  /*1380*/  LDS R2, [UR8+0x8] ;  /* 0x00000808ff027984 */ /* 0x032e640008000800 */
[----:B-1----:R-:W-:-:S05]  /*1390*/  LOP3.LUT R2, R2, 0x780, RZ, 0xb8, !PT ;  /* 0x0000078002027812 */ /* 0x002fca00078eb8ff */
[----:B------:R1:W-:Y:S02]  /*13a0*/  STS [UR8+0x8], R2 ;  /* 0x00000802ff007988 */ /* 0x0003e40008000808 */
.L_x_48:
[----:B------:R-:W-:Y:S05]  /*13b0*/  @P3 BRA `(.L_x_50) ;  /* 0x0000000000283947 */ /* 0x000fea0003800000 */
[----:B-1--45:R-:W1:Y:S02]  /*13c0*/  LDS R2, [UR8+0x8] ;  /* 0x00000808ff027984 */ /* 0x032e640008000800 */
[----:B-1----:R-:W-:-:S05]  /*13d0*/  LOP3.LUT R2, R2, 0x1800, RZ, 0xb8, !PT ;  /* 0x0000180002027812 */ /* 0x002fca00078eb8ff */
[----:B------:R1:W-:Y:S02]  /*13e0*/  STS [UR8+0x8], R2 ;  /* 0x00000802ff007988 */ /* 0x0003e40008000808 */
.L_x_49:
[----:B------:R-:W-:Y:S05]  /*13f0*/  @P3 BREAK.RELIABLE B3 ;  /* 0x0000000000033942 */ /* 0x000fea0003800100 */
[----:B------:R-:W-:Y:S05]  /*1400*/  @P3 BRA `(.L_x_51) ;  /* 0x0000000000243947 */ /* 0x000fea0003800000 */
[----:B-1--45:R-:W1:Y:S01]  /*1410*/  LDS R2, [UR8+0x8] ;  /* 0x00000808ff027984 */ /* 0x032e620008000800 */
[----:B------:R-:W-:-:S05]  /*1420*/  IMAD.MOV.U32 R3, RZ, RZ, 0x6000 ;  /* 0x00006000ff037424 */ /* 0x000fca00078e00ff */
[----:B-1----:R-:W-:-:S04]  /*1430*/  LOP3.LUT R2, R2, 0x6000, R3, 0xd8, !PT ;  /* 0x0000600002027812 */ /* 0x002fc800078ed803 */
[----:B------:R-:W-:-:S05]  /*1440*/  LOP3.LUT R2, R2, 0x400000, RZ, 0xb8, !PT ;  /* 0x0040000002027812 */ /* 0x000fca00078eb8ff */
[----:B------:R1:W-:Y:S02]  /*1450*/  STS [UR8+0x8], R2 ;  /* 0x00000802ff007988 */ /* 0x0003e40008000808 */
.L_x_50:
[----:B------:R-:W-:Y:S05]  /*1460*/  BSYNC.RELIABLE B3 ;  /* 0x0000000000037941 */ /* 0x000fea0003800100 */
.L_x_41:
[----:B-1--45:R-:W1:Y:S02]  /*1470*/  @!P3 LDS R2, [UR8+0x8] ;  /* 0x00000808ff02b984 */ /* 0x032e640008000800 */
[----:B-1----:R-:W-:-:S05]  /*1480*/  @!P3 LOP3.LUT R2, R2, 0x8000, RZ, 0xb8, !PT ;  /* 0x000080000202b812 */ /* 0x002fca00078eb8ff */
[----:B------:R1:W-:Y:S02]  /*1490*/  @!P3 STS [UR8+0x8], R2 ;  /* 0x00000802ff00b988 */ /* 0x0003e40008000808 */
.L_x_51:
[----:B------:R-:W-:Y:S05]  /*14a0*/  BSYNC.RECONVERGENT B4 ;  /* 0x0000000000047941 */ /* 0x000fea0003800200 */
.L_x_40:
[----:B------:R-:W-:Y:S05]  /*14b0*/  WARPSYNC.ALL ;  /* 0x0000000000007948 */ /* 0x000fea0003800000 */
[----:B------:R-:W-:Y:S01]  /*14c0*/  NOP ;  /* 0x0000000000007918 */ /* 0x000fe20000000000 */
[----:B------:R-:W-:-:S04]  /*14d0*/  UIADD3 UR4, UPT, UPT, UR4, 0x100, URZ ;  /* 0x0000010004047890 */ /* 0x000fc8000fffe0ff */
[----:B------:R-:W-:-:S04]  /*14e0*/  UIADD3 UR20, UP0, UPT, UR4, UR20, URZ ;  /* 0x0000001404147290 */ /* 0x000fc8000ff1e0ff */
[----:B------:R-:W-:Y:S01]  /*14f0*/  ULEA.HI.X.SX32 UR21, UR4, UR21, 0x1, UP0 ;  /* 0x0000001504157291 */ /* 0x000fe200080f0eff */
[----:B------:R-:W-:Y:S11]  /*1500*/  @P0 BRA `(.L_x_52) ;  /* 0x0000000000300947 */ /* 0x000ff60003800000 */
[----:B-1--45:R-:W1:Y:S01]  /*1510*/  S2R R2, SR_LANEID ;  /* 0x0000000000027919 */ /* 0x032e620000000000 */
[----:B------:R-:W-:Y:S05]  /*1520*/  WARPSYNC.ALL ;  /* 0x0000000000007948 */ /* 0x000fea0003800000 */
[----:B------:R-:W-:Y:S01]  /*1530*/  NOP ;  /* 0x0000000000007918 */ /* 0x000fe20000000000 */
[----:B-123--:R-:W-:-:S05]  /*1540*/  IMAD.SHL.U32 R4, R2, 0x4, RZ ;  /* 0x0000000402047824 */ /* 0x00efca00078e00ff */
        /* <DEDUP_REMOVED lines=8> */
.L_x_52:
[----:B------:R-:W-:Y:S05]  /*15d0*/  @P0 BRA `(.L_x_53) ;  /* 0x00000000000c0947 */ /* 0x000fea0003800000 */
[----:B------:R0:W-:Y:S01]  /*15e0*/  UTMACMDFLUSH ;  /* 0x00000000000079b7 */ /* 0x0001e20000000000 */
[----:B------:R-:W-:Y:S05]  /*15f0*/  @P0 BRA `(.L_x_53) ;  /* 0x0000000000040947 */ /* 0x000fea0003800000 */
[----:B------:R-:W-:-:S04]  /*1600*/  DEPBAR.LE SB0, 0x0 ;  /* 0x000080000000791a */ /* 0x000fc80000000000 */
.L_x_53:
[----:B------:R-:W-:Y:S05]  /*1610*/  WARPSYNC.ALL ;  /* 0x0000000000007948 */ /* 0x000fea0003800000 */
[----:B------:R-:W-:Y:S01]  /*1620*/  NOP ;  /* 0x0000000000007918 */ /* 0x000fe20000000000 */
[----:B--2---:R-:W-:Y:S01]  /*1630*/  BAR.SYNC.DEFER_BLOCKING 0x0 ;  /* 0x0000000000007b1d */ /* 0x004fe20000010000 */
[----:B-1--45:R-:W-:Y:S01]  /*1640*/  SHF.R.U32.HI R2, RZ, 0x5, R0 ;  /* 0x00000005ff027819 */ /* 0x032fe20000011600 */
[----:B------:R-:W-:Y:S01]  /*1650*/  UIADD3 UR12, UPT, UPT, UR8, 0x6010, URZ ;  /* 0x00006010080c7890 */ /* 0x000fe2000fffe0ff */
[----:B------:R-:W-:Y:S01]  /*1660*/  ISETP.GE.AND P0, PT, R10, 0x1, PT ;  /* 0x000000010a00780c */ /* 0x000fe20003f06270 */
[----:B------:R-:W-:Y:S01]  /*1670*/  USHF.L.U32 UR19, UR7, 0x7, URZ ;  /* 0x0000000707137899 */ /* 0x000fe200080006ff */
[----:B------:R-:W-:Y:S01]  /*1680*/  R2UR UR22, R2 ;  /* 0x00000000021672ca */ /* 0x000fe200000e0000 */
[----:B------:R-:W-:Y:S01]  /*1690*/  VOTEU.ALL UP0, P3 ;  /* 0x0000000000ff7886 */ /* 0x000fe20001800000 */
[----:B------:R-:W-:Y:S01]  /*16a0*/  UMOV UR4, 0x1 ;  /* 0x0000000100047882 */ /* 0x000fe20000000000 */
[----:B------:R-:W-:Y:S01]  /*16b0*/  VOTEU.ALL UP1, P3 ;  /* 0x0000000000ff7886 */ /* 0x000fe20001820000 */
[----:B------:R-:W-:Y:S01]  /*16c0*/  USHF.L.U32 UR15, UR15, 0x8, URZ ;  /* 0x000000080f0f7899 */ /* 0x000fe200080006ff */
[----:B------:R-:W-:Y:S01]  /*16d0*/  BSSY.RECONVERGENT B4, `(.L_x_54) ;  /* 0x0000018000047945 */ /* 0x000fe20003800200 */
[----:B------:R-:W-:-:S04]  /*16e0*/  @!UP0 UIADD3 UR10, UPT, UPT, -UR4, 0x100000, URZ ;  /* 0x00100000040a8890 */ /* 0x000fc8000fffe1ff */
[----:B------:R-:W-:Y:S02]  /*16f0*/  @!UP0 USHF.L.U32 UR11, UR10, 0xb, URZ ;  /* 0x0000000b0a0b8899 */ /* 0x000fe400080006ff */
[----:B------:R-:W-:Y:S02]  /*1700*/  @!UP0 USHF.L.U32 UR10, UR10, 0x1, URZ ;  /* 0x000000010a0a8899 */ /* 0x000fe400080006ff */
[----:B------:R-:W-:-:S04]  /*1710*/  @!UP0 UIADD3 UR4, UPT, UPT, -UR4, 0x100000, URZ ;  /* 0x0010000004048890 */ /* 0x000fc8000fffe1ff */
[----:B------:R-:W-:Y:S02]  /*1720*/  @!UP0 USHF.L.U32 UR5, UR4, 0xb, URZ ;  /* 0x0000000b04058899 */ /* 0x000fe400080006ff */
[----:B------:R-:W-:Y:S01]  /*1730*/  @!UP0 USHF.L.U32 UR4, UR4, 0x1, URZ ;  /* 0x0000000104048899 */ /* 0x000fe200080006ff */
[----:B------:R-:W-:Y:S01]  /*1740*/  VOTEU.ALL UP0, P3 ;  /* 0x0000000000ff7886 */ /* 0x000fe20001800000 */
[----:B------:R-:W1:Y:S04]  /*1750*/  FENCE.VIEW.ASYNC.S ;  /* 0x00000000000073c6 */ /* 0x000e680000000000 */
[----:B-1----:R1:W2:Y:S06]  /*1760*/  @!UP0 SYNCS.EXCH.64 URZ, [UR8+0x6000], UR10 ;  /* 0x0060000a08ff85b2 */ /* 0x0022ac0008000100 */
[----:B------:R1:W2:Y:S02]  /*1770*/  @!UP1 SYNCS.EXCH.64 URZ, [UR8+0x6010], UR4 ;  /* 0x0060100408ff95b2 */ /* 0x0002a40008000100 */
[----:B--2---:R-:W-:Y:S06]  /*1780*/  BAR.SYNC.DEFER_BLOCKING 0x0 ;  /* 0x0000000000007b1d */ /* 0x004fec0000010000 */
[----:B------:R-:W-:Y:S05]  /*1790*/  @P3 BRA `(.L_x_55) ;  /* 0x00000000002c3947 */ /* 0x000fea0003800000 */
[----:B-1----:R-:W-:Y:S02]  /*17a0*/  UMOV UR4, 0x1 ;  /* 0x0000000100047882 */ /* 0x002fe40000000000 */
[----:B------:R-:W-:-:S04]  /*17b0*/  UIADD3 UR10, UPT, UPT, -UR4, 0x100000, URZ ;  /* 0x00100000040a7890 */ /* 0x000fc8000fffe1ff */
[----:B------:R-:W-:Y:S02]  /*17c0*/  USHF.L.U32 UR11, UR10, 0xb, URZ ;  /* 0x0000000b0a0b7899 */ /* 0x000fe400080006ff */
[----:B------:R-:W-:Y:S02]  /*17d0*/  USHF.L.U32 UR10, UR10, 0x1, URZ ;  /* 0x000000010a0a7899 */ /* 0x000fe400080006ff */
[----:B------:R-:W-:-:S04]  /*17e0*/  UIADD3 UR4, UPT, UPT, -UR4, 0x100000, URZ ;  /* 0x0010000004047890 */ /* 0x000fc8000fffe1ff */
[----:B------:R-:W-:Y:S02]  /*17f0*/  USHF.L.U32 UR5, UR4, 0xb, URZ ;  /* 0x0000000b04057899 */ /* 0x000fe400080006ff */
[----:B------:R-:W-:Y:S01]  /*1800*/  USHF.L.U32 UR4, UR4, 0x1, URZ ;  /* 0x0000000104047899 */ /* 0x000fe200080006ff */
[----:B------:R-:W1:Y:S03]  /*1810*/  FENCE.VIEW.ASYNC.S ;  /* 0x00000000000073c6 */ /* 0x000e660000000000 */
[----:B-1----:R2:W4:Y:S08]  /*1820*/  SYNCS.EXCH.64 URZ, [UR8+0x6008], UR10 ;  /* 0x0060080a08ff75b2 */ /* 0x0025300008000100 */
[----:B------:R2:W5:Y:S02]  /*1830*/  SYNCS.EXCH.64 URZ, [UR8+0x6018], UR4 ;  /* 0x0060180408ff75b2 */ /* 0x0005640008000100 */
[----:B--2---:R-:W-:Y:S01]  /*1840*/  NOP ;  /* 0x0000000000007918 */ /* 0x004fe20000000000 */
.L_x_55:
[----:B-1----:R-:W-:Y:S05]  /*1850*/  BSYNC.RECONVERGENT B4 ;  /* 0x0000000000047941 */ /* 0x002fea0003800200 */
.L_x_54:
[----:B------:R-:W-:Y:S05]  /*1860*/  @!P0 BRA `(.L_x_56) ;  /* 0x0000000400cc8947 */ /* 0x000fea0003800000 */
[----:B----45:R-:W-:Y:S01]  /*1870*/  BAR.SYNC.DEFER_BLOCKING 0x0 ;  /* 0x0000000000007b1d */ /* 0x030fe20000010000 */
[----:B------:R-:W-:Y:S01]  /*1880*/  ELECT P1, URZ, PT ;  /* 0x0000000000ff782f */ /* 0x000fe20003820000 */
[----:B------:R-:W-:Y:S01]  /*1890*/  @!P3 IMAD.MOV.U32 R2, RZ, RZ, 0x3000 ;  /* 0x00003000ff02b424 */ /* 0x000fe200078e00ff */
[----:B------:R-:W-:Y:S02]  /*18a0*/  UIADD3 UR16, UPT, UPT, UR8, 0x4000, URZ ;  /* 0x0000400008107890 */ /* 0x000fe4000fffe0ff */
[----:B------:R-:W-:Y:S02]  /*18b0*/  ISETP.LT.U32.AND P1, PT, R132, 0x20, P1 ;  /* 0x000000208400780c */ /* 0x000fe40000f21070 */
[----:B------:R-:W-:Y:S01]  /*18c0*/  ELECT P0, URZ, PT ;  /* 0x0000000000ff782f */ /* 0x000fe20003800000 */
[----:B------:R-:W-:-:S03]  /*18d0*/  UMOV UR11, UR15 ;  /* 0x0000000f000b7c82 */ /* 0x000fc60008000000 */
[----:B------:R-:W-:-:S07]  /*18e0*/  ISETP.LT.U32.AND P0, PT, R132, 0x20, P0 ;  /* 0x000000208400780c */ /* 0x000fce0000701070 */
[----:B------:R-:W-:Y:S01]  /*18f0*/  VOTEU.ANY UP0, P1 ;  /* 0x0000000000ff7886 */ /* 0x000fe20000800100 */
[----:B------:R-:W-:-:S04]  /*1900*/  VOTEU.ANY UP2, P1 ;  /* 0x0000000000ff7886 */ /* 0x000fc80000840100 */
[----:B------:R-:W-:Y:S02]  /*1910*/  @UP0 UIADD3 UR17, UPT, UPT, UR8, 0x6000, URZ ;  /* 0x0000600008110890 */ /* 0x000fe4000fffe0ff */
[----:B------:R1:W-:Y:S01]  /*1920*/  @!P3 SYNCS.ARRIVE.TRANS64 RZ, [UR8+0x6000], R2 ;  /* 0x00600002ffffb9a7 */ /* 0x0003e20008000008 */
[----:B------:R-:W-:Y:S01]  /*1930*/  @UP0 UMOV UR18, URZ ;  /* 0x000000ff00120c82 */ /* 0x000fe20008000000 */
[----:B------:R-:W-:Y:S01]  /*1940*/  BAR.SYNC.DEFER_BLOCKING 0x0 ;  /* 0x0000000000007b1d */ /* 0x000fe20000010000 */
[----:B------:R-:W-:-:S05]  /*1950*/  UISETP.NE.U32.AND UP0, UPT, UR22, URZ, UPT ;  /* 0x000000ff1600728c */ /* 0x000fca000bf05070 */
[----:B------:R-:W-:Y:S01]  /*1960*/  VOTEU.ANY UP1, P0 ;  /* 0x0000000000ff7886 */ /* 0x000fe20000020100 */
[----:B------:R-:W-:-:S04]  /*1970*/  VOTEU.ANY UP3, P0 ;  /* 0x0000000000ff7886 */ /* 0x000fc80000060100 */
[----:B------:R-:W-:Y:S01]  /*1980*/  @UP1 UIADD3 UR9, UPT, UPT, UR8, 0x6000, URZ ;  /* 0x0000600008091890 */ /* 0x000fe2000fffe0ff */
[----:B------:R-:W-:Y:S01]  /*1990*/  @UP1 UMOV UR10, URZ ;  /* 0x000000ff000a1c82 */ /* 0x000fe20008000000 */
[----:B------:R1:W-:Y:S01]  /*19a0*/  @UP2 UTMALDG.2D [UR16], [UR24] ;  /* 0x00000010180025b4 */ /* 0x0003e20008008000 */
[----:B------:R2:W-:Y:S06]  /*19b0*/  MEMBAR.ALL.CTA ;  /* 0x0000000000007992 */ /* 0x0005ec0000008000 */
[----:B--2---:R-:W2:Y:S02]  /*19c0*/  FENCE.VIEW.ASYNC.S ;  /* 0x00000000000073c6 */ /* 0x004ea40000000000 */
[----:B--2---:R-:W-:Y:S06]  /*19d0*/  BAR.SYNC.DEFER_BLOCKING 0x0 ;  /* 0x0000000000007b1d */ /* 0x004fec0000010000 */
[----:B------:R1:W-:Y:S02]  /*19e0*/  @UP3 UTMALDG.2D [UR8], [UR26] ;  /* 0x000000081a0035b4 */ /* 0x0003e40008008000 */
[----:B------:R-:W-:Y:S06]  /*19f0*/  BAR.SYNC.DEFER_BLOCKING 0x0 ;  /* 0x0000000000007b1d */ /* 0x000fec0000010000 */
[----:B------:R-:W2:Y:S02]  /*1a00*/  SYNCS.PHASECHK.TRANS64.TRYWAIT P0, [UR8+0x6000], RZ ;  /* 0x006000ffff0075a7 */ /* 0x000ea40008001108 */
[----:B-12---:R-:W-:Y:S05]  /*1a10*/  @!P0 BRA `(.L_x_57) ;  /* 0x0000000c00e88947 */ /* 0x006fea0003800000 */
.L_x_71:
[----:B------:R-:W-:Y:S05]  /*1a20*/  BRA.U UP0, `(.L_x_58) ;  /* 0x0000000100287547 */ /* 0x000fea000b800000 */
[----:B------:R-:W-:Y:S02]  /*1a30*/  USHF.R.U32.HI UR4, URZ, 0x4, UR16 ;  /* 0x00000004ff047899 */ /* 0x000fe40008011610 */
[----:B------:R-:W-:Y:S02]  /*1a40*/  USHF.R.U32.HI UR6, URZ, 0x4, UR8 ;  /* 0x00000004ff067899 */ /* 0x000fe40008011608 */
[----:B------:R-:W-:Y:S02]  /*1a50*/  USGXT.U32 UR4, UR4, 0xe ;  /* 0x0000000e0404789a */ /* 0x000fe40008000000 */
[----:B------:R-:W-:Y:S01]  /*1a60*/  USGXT.U32 UR6, UR6, 0xe ;  /* 0x0000000e0606789a */ /* 0x000fe20008000000 */
[----:B------:R-:W-:Y:S01]  /*1a70*/  UMOV UR10, 0x0 ;  /* 0x00000000000a7882 */ /* 0x000fe20000000000 */
[----:B------:R-:W-:Y:S01]  /*1a80*/  UMOV UR11, 0x8400010 ;  /* 0x08400010000b7882 */ /* 0x000fe20000000000 */
[----:B------:R-:W-:Y:S01]  /*1a90*/  UMOV UR5, 0xc0004010 ;  /* 0xc000401000057882 */ /* 0x000fe20000000000 */
[----:B------:R-:W-:-:S05]  /*1aa0*/  UMOV UR7, 0xc0004010 ;  /* 0xc000401000077882 */ /* 0x000fca0000000000 */
[----:B------:R1:W-:Y:S01]  /*1ab0*/  UTCQMMA gdesc[UR4], gdesc[UR6], tmem[UR23], tmem[UR10], idesc[UR11], !UPT ;  /* 0x00ff0a06040075ea */ /* 0x0003e2000f800317 */
[----:B------:R-:W-:Y:S02]  /*1ac0*/  NOP ;  /* 0x0000000000007918 */ /* 0x000fe40000000000 */
.L_x_58:
[----:B------:R-:W-:Y:S01]  /*1ad0*/  ELECT P0, URZ, PT ;  /* 0x0000000000ff782f */ /* 0x000fe20003800000 */
[----:B-1----:R-:W-:Y:S01]  /*1ae0*/  UMOV UR4, UR12 ;  /* 0x0000000c00047c82 */ /* 0x002fe20008000000 */
[----:B------:R-:W-:Y:S02]  /*1af0*/  UMOV UR5, URZ ;  /* 0x000000ff00057c82 */ /* 0x000fe40008000000 */
[----:B------:R-:W-:-:S13]  /*1b00*/  ISETP.LT.U32.AND P0, PT, R132, 0x20, P0 ;  /* 0x000000208400780c */ /* 0x000fda0000701070 */
[----:B------:R-:W-:Y:S01]  /*1b10*/  VOTEU.ANY UP0, P0 ;  /* 0x0000000000ff7886 */ /* 0x000fe20000000100 */
[----:B------:R-:W-:Y:S01]  /*1b20*/  VOTEU.ANY UP1, P0 ;  /* 0x0000000000ff7886 */ /* 0x000fe20000020100 */
[----:B------:R-:W-:-:S03]  /*1b30*/  ISETP.GE.U32.AND P0, PT, R10, 0x21, PT ;  /* 0x000000210a00780c */ /* 0x000fc60003f06070 */
[----:B------:R-:W-:Y:S02]  /*1b40*/  @UP0 UMOV UR4, UR4 ;  /* 0x0000000400040c82 */ /* 0x000fe40008000000 */
[----:B------:R1:W-:Y:S01]  /*1b50*/  @UP1 UTCBAR [UR4], URZ ;  /* 0x000000ff040013e9 */ /* 0x0003e200080000ff */
[----:B------:R-:W-:Y:S06]  /*1b60*/  BAR.SYNC.DEFER_BLOCKING 0x0 ;  /* 0x0000000000007b1d */ /* 0x000fec0000010000 */
[----:B------:R-:W2:Y:S02]  /*1b70*/  SYNCS.PHASECHK.TRANS64.TRYWAIT P1, [UR8+0x6010], RZ ;  /* 0x006010ffff0075a7 */ /* 0x000ea40008021108 */
[----:B-12---:R-:W-:Y:S05]  /*1b80*/  @!P1 BRA `(.L_x_59) ;  /* 0x0000000c00989947 */ /* 0x006fea0003800000 */
.L_x_72:
[----:B------:R-:W-:Y:S01]  /*1b90*/  UMOV UR4, URZ ;  /* 0x000000ff00047c82 */ /* 0x000fe20008000000 */
[----:B------:R-:W-:Y:S05]  /*1ba0*/  @!P0 BRA `(.L_x_56) ;  /* 0x0000000000fc8947 */ /* 0x000fea0003800000 */
[----:B------:R-:W1:Y:S01]  /*1bb0*/  LDCU UR28, c[0x0][0x3a0] ;  /* 0x00007400ff1c77ac */ /* 0x000e620008000800 */
[----:B------:R-:W-:Y:S01]  /*1bc0*/  UMOV UR5, 0x1 ;  /* 0x0000000100057882 */ /* 0x000fe20000000000 */
[----:B------:R-:W-:-:S05]  /*1bd0*/  UMOV UR18, 0x20 ;  /* 0x0000002000127882 */ /* 0x000fca0000000000 */
.L_x_63:
[----:B------:R-:W-:Y:S01]  /*1be0*/  BAR.SYNC.DEFER_BLOCKING 0x0 ;  /* 0x0000000000007b1d */ /* 0x000fe20000010000 */
[----:B------:R-:W-:Y:S01]  /*1bf0*/  ULEA UR9, UR5, UR8, 0x3 ;  /* 0x0000000805097291 */ /* 0x000fe2000f8e18ff */
[----:B------:R-:W-:Y:S01]  /*1c00*/  @!P3 IMAD.MOV.U32 R2, RZ, RZ, 0x3000 ;  /* 0x00003000ff02b424 */ /* 0x000fe200078e00ff */
[----:B------:R-:W-:Y:S01]  /*1c10*/  ELECT P1, URZ, PT ;  /* 0x0000000000ff782f */ /* 0x000fe20003820000 */
[----:B------:R-:W-:-:S03]  /*1c20*/  ULEA UR16, UR5, UR8, 0xc ;  /* 0x0000000805107291 */ /* 0x000fc6000f8e60ff */
[----:B------:R-:W-:Y:S02]  /*1c30*/  ISETP.LT.U32.AND P1, PT, R132, 0x20, P1 ;  /* 0x000000208400780c */ /* 0x000fe40000f21070 */
[----:B------:R-:W-:Y:S01]  /*1c40*/  ELECT P0, URZ, PT ;  /* 0x0000000000ff782f */ /* 0x000fe20003800000 */
[----:B------:R-:W-:-:S03]  /*1c50*/  UIADD3 UR16, UPT, UPT, UR16, 0x4000, URZ ;  /* 0x0000400010107890 */ /* 0x000fc6000fffe0ff */
[----:B------:R-:W-:Y:S01]  /*1c60*/  ISETP.LT.U32.AND P0, PT, R132, 0x20, P0 ;  /* 0x000000208400780c */ /* 0x000fe20000701070 */
[----:B------:R-:W-:Y:S01]  /*1c70*/  ULEA UR12, UR5, UR8, 0xd ;  /* 0x00000008050c7291 */ /* 0x000fe2000f8e68ff */
[----:B------:R-:W-:Y:S01]  /*1c80*/  UMOV UR14, UR18 ;  /* 0x00000012000e7c82 */ /* 0x000fe20008000000 */
[----:B------:R-:W-:-:S04]  /*1c90*/  USHF.L.U32 UR6, UR4, 0x1f, URZ ;  /* 0x0000001f04067899 */ /* 0x000fc800080006ff */
[----:B------:R-:W-:Y:S01]  /*1ca0*/  VOTEU.ANY UP0, P1 ;  /* 0x0000000000ff7886 */ /* 0x000fe20000800100 */
[----:B------:R2:W-:Y:S04]  /*1cb0*/  @!P3 SYNCS.ARRIVE.TRANS64 RZ, [UR9+0x6000], R2 ;  /* 0x00600002ffffb9a7 */ /* 0x0005e80008000009 */
[----:B------:R-:W-:Y:S01]  /*1cc0*/  @UP0 UIADD3 UR17, UPT, UPT, UR9, 0x6000, URZ ;  /* 0x0000600009110890 */ /* 0x000fe2000fffe0ff */
[----:B------:R-:W-:Y:S01]  /*1cd0*/  VOTEU.ANY UP0, P1 ;  /* 0x0000000000ff7886 */ /* 0x000fe20000800100 */
[----:B------:R-:W-:Y:S01]  /*1ce0*/  BAR.SYNC.DEFER_BLOCKING 0x0 ;  /* 0x0000000000007b1d */ /* 0x000fe20000010000 */
[----:B--2---:R-:W-:-:S05]  /*1cf0*/  IMAD.U32 R2, RZ, RZ, UR6 ;  /* 0x00000006ff027e24 */ /* 0x004fca000f8e00ff */
[----:B------:R-:W-:-:S05]  /*1d00*/  VOTEU.ANY UP1, P0 ;  /* 0x0000000000ff7886 */ /* 0x000fca0000020100 */
[----:B------:R-:W-:Y:S01]  /*1d10*/  @UP1 UIADD3 UR13, UPT, UPT, UR9, 0x6000, URZ ;  /* 0x00006000090d1890 */ /* 0x000fe2000fffe0ff */
[----:B------:R-:W-:Y:S01]  /*1d20*/  VOTEU.ANY UP1, P0 ;  /* 0x0000000000ff7886 */ /* 0x000fe20000020100 */
[----:B------:R2:W-:Y:S01]  /*1d30*/  @UP0 UTMALDG.2D [UR16], [UR24] ;  /* 0x00000010180005b4 */ /* 0x0005e20008008000 */
[----:B------:R-:W-:Y:S01]  /*1d40*/  UISETP.NE.U32.AND UP0, UPT, UR22, URZ, UPT ;  /* 0x000000ff1600728c */ /* 0x000fe2000bf05070 */
[----:B------:R4:W-:Y:S06]  /*1d50*/  MEMBAR.ALL.CTA ;  /* 0x0000000000007992 */ /* 0x0009ec0000008000 */
[----:B----4-:R-:W4:Y:S02]  /*1d60*/  FENCE.VIEW.ASYNC.S ;  /* 0x00000000000073c6 */ /* 0x010f240000000000 */
[----:B----4-:R-:W-:Y:S06]  /*1d70*/  BAR.SYNC.DEFER_BLOCKING 0x0 ;  /* 0x0000000000007b1d */ /* 0x010fec0000010000 */
[----:B------:R2:W-:Y:S02]  /*1d80*/  @UP1 UTMALDG.2D [UR12], [UR26] ;  /* 0x0000000c1a0015b4 */ /* 0x0005e40008008000 */
[----:B------:R-:W-:Y:S06]  /*1d90*/  BAR.SYNC.DEFER_BLOCKING 0x0 ;  /* 0x0000000000007b1d */ /* 0x000fec0000010000 */
[----:B------:R-:W4:Y:S02]  /*1da0*/  SYNCS.PHASECHK.TRANS64.TRYWAIT P0, [UR9+0x6000], R2 ;  /* 0x00600002ff0075a7 */ /* 0x000f240008001109 */
[----:B--2-4-:R-:W-:Y:S05]  /*1db0*/  @!P0 BRA `(.L_x_60) ;  /* 0x0000000c00188947 */ /* 0x014fea0003800000 */
.L_x_73:
        /* <DEDUP_REMOVED lines=9> */
[----:B------:R2:W-:Y:S01]  /*1e50*/  UTCQMMA gdesc[UR6], gdesc[UR10], tmem[UR23], tmem[UR12], idesc[UR13], UPT ;  /* 0x00ff0c0a060075ea */ /* 0x0005e2000b800317 */
[----:B------:R-:W-:Y:S02]  /*1e60*/  NOP ;  /* 0x0000000000007918 */ /* 0x000fe40000000000 */
.L_x_61:
[----:B------:R-:W-:Y:S01]  /*1e70*/  ELECT P0, URZ, PT ;  /* 0x0000000000ff782f */ /* 0x000fe20003800000 */
[----:B--2---:R-:W-:-:S03]  /*1e80*/  UIADD3 UR6, UPT, UPT, UR9, 0x6010, URZ ;  /* 0x0000601009067890 */ /* 0x004fc6000fffe0ff */
[----:B------:R-:W-:Y:S01]  /*1e90*/  ISETP.LT.U32.AND P0, PT, R132, 0x20, P0 ;  /* 0x000000208400780c */ /* 0x000fe20000701070 */
[----:B------:R-:W-:-:S12]  /*1ea0*/  UMOV UR7, URZ ;  /* 0x000000ff00077c82 */ /* 0x000fd80008000000 */
[----:B------:R-:W-:Y:S01]  /*1eb0*/  VOTEU.ANY UP0, P0 ;  /* 0x0000000000ff7886 */ /* 0x000fe20000000100 */
[----:B------:R-:W-:-:S04]  /*1ec0*/  VOTEU.ANY UP1, P0 ;  /* 0x0000000000ff7886 */ /* 0x000fc80000020100 */
[----:B------:R-:W-:Y:S02]  /*1ed0*/  @UP0 UMOV UR6, UR6 ;  /* 0x0000000600060c82 */ /* 0x000fe40008000000 */
[----:B------:R2:W-:Y:S01]  /*1ee0*/  @UP1 UTCBAR [UR6], URZ ;  /* 0x000000ff060013e9 */ /* 0x0005e200080000ff */
[----:B------:R-:W-:Y:S06]  /*1ef0*/  BAR.SYNC.DEFER_BLOCKING 0x0 ;  /* 0x0000000000007b1d */ /* 0x000fec0000010000 */
[----:B------:R-:W4:Y:S02]  /*1f00*/  SYNCS.PHASECHK.TRANS64.TRYWAIT P0, [UR9+0x6010], R2 ;  /* 0x00601002ff0075a7 */ /* 0x000f240008001109 */
[----:B--2-4-:R-:W-:Y:S05]  /*1f10*/  @!P0 BRA `(.L_x_62) ;  /* 0x0000000800cc8947 */ /* 0x014fea0003800000 */
.L_x_74:
[----:B------:R-:W-:Y:S02]  /*1f20*/  UIADD3 UR5, UPT, UPT, UR5, 0x1, URZ ;  /* 0x0000000105057890 */ /* 0x000fe4000fffe0ff */
[----:B------:R-:W-:Y:S02]  /*1f30*/  UIADD3 UR18, UPT, UPT, UR18, 0x20, URZ ;  /* 0x0000002012127890 */ /* 0x000fe4000fffe0ff */
[----:B------:R-:W-:-:S04]  /*1f40*/  UISETP.NE.U32.AND UP0, UPT, UR5, 0x2, UPT ;  /* 0x000000020500788c */ /* 0x000fc8000bf05070 */
[----:B------:R-:W-:Y:S02]  /*1f50*/  USEL UR6, URZ, 0x1, UP0 ;  /* 0x00000001ff067887 */ /* 0x000fe40008000000 */
[----:B------:R-:W-:Y:S02]  /*1f60*/  USEL UR5, UR5, URZ, UP0 ;  /* 0x000000ff05057287 */ /* 0x000fe40008000000 */
[----:B-1----:R-:W-:Y:S02]  /*1f70*/  UISETP.GE.AND UP0, UPT, UR18, UR28, UPT ;  /* 0x0000001c1200728c */ /* 0x002fe4000bf06270 */
[----:B------:R-:W-:-:S07]  /*1f80*/  ULOP3.LUT UR4, UR4, UR6, URZ, 0x3c, !UPT ;  /* 0x0000000604047292 */ /* 0x000fce000f8e3cff */
[----:B------:R-:W-:Y:S05]  /*1f90*/  BRA.U !UP0, `(.L_x_63) ;  /* 0xfffffffd08107547 */ /* 0x000fea000b83ffff */
.L_x_56:
[----:B----45:R-:W-:Y:S06]  /*1fa0*/  BAR.SYNC.DEFER_BLOCKING 0x0 ;  /* 0x0000000000007b1d */ /* 0x030fec0000010000 */
[----:B------:R-:W-:Y:S04]  /*1fb0*/  BSSY.RECONVERGENT B4, `(.L_x_64) ;  /* 0x0000004000047945 */ /* 0x000fe80003800200 */
[----:B------:R-:W-:Y:S05]  /*1fc0*/  @P3 BRA `(.L_x_65) ;  /* 0x0000000000083947 */ /* 0x000fea0003800000 */
[----:B------:R-:W1:Y:S02]  /*1fd0*/  SYNCS.CCTL.IV [UR8+0x6000] ;  /* 0x00600000ff0079b1 */ /* 0x000e640008000008 */
[----:B-1----:R-:W1:Y:S02]  /*1fe0*/  SYNCS.CCTL.IV [UR8+0x6010] ;  /* 0x00601000ff0079b1 */ /* 0x002e640008000008 */
.L_x_65:
[----:B------:R-:W-:Y:S05]  /*1ff0*/  BSYNC.RECONVERGENT B4 ;  /* 0x0000000000047941 */ /* 0x000fea0003800200 */
.L_x_64:
[----:B-1----:R-:W-:Y:S06]  /*2000*/  BAR.SYNC.DEFER_BLOCKING 0x0 ;  /* 0x0000000000007b1d */ /* 0x002fec0000010000 */
[----:B------:R-:W-:Y:S04]  /*2010*/  BSSY.RECONVERGENT B4, `(.L_x_66) ;  /* 0x0000004000047945 */ /* 0x000fe80003800200 */
[----:B------:R-:W-:Y:S05]  /*2020*/  @P3 BRA `(.L_x_67) ;  /* 0x0000000000083947 */ /* 0x000fea0003800000 */
[----:B------:R-:W1:Y:S02]  /*2030*/  SYNCS.CCTL.IV [UR8+0x6008] ;  /* 0x00600800ff0079b1 */ /* 0x000e640008000008 */
[----:B-1----:R-:W1:Y:S02]  /*2040*/  SYNCS.CCTL.IV [UR8+0x6018] ;  /* 0x00601800ff0079b1 */ /* 0x002e640008000008 */
.L_x_67:
[----:B------:R-:W-:Y:S05]  /*2050*/  BSYNC.RECONVERGENT B4 ;  /* 0x0000000000047941 */ /* 0x000fea0003800200 */
.L_x_66:
[----:B------:R-:W-:Y:S01]  /*2060*/  USHF.L.U32 UR4, UR22, 0x15, URZ ;  /* 0x0000001516047899 */ /* 0x000fe200080006ff */
[C---:B------:R-:W-:Y:S01]  /*2070*/  IMAD.SHL.U32 R2, R0.reuse, 0x80, RZ ;  /* 0x0000008000027824 */ /* 0x040fe200078e00ff */
[----:B------:R-:W-:Y:S01]  /*2080*/  USHF.L.U32 UR5, UR22, 0x5, URZ ;  /* 0x0000000516057899 */ /* 0x000fe200080006ff */
[----:B------:R-:W-:Y:S01]  /*2090*/  IMAD.SHL.U32 R3, R0, 0x10, RZ ;  /* 0x0000001000037824 */ /* 0x000fe200078e00ff */
[----:B------:R-:W-:Y:S02]  /*20a0*/  ULOP3.LUT UR4, UR4, 0x600000, URZ, 0xc0, !UPT ;  /* 0x0060000004047892 */ /* 0x000fe4000f8ec0ff */
[----:B------:R-:W-:Y:S01]  /*20b0*/  ULOP3.LUT UR5, UR5, 0x80, URZ, 0xc0, !UPT ;  /* 0x0000008005057892 */ /* 0x000fe2000f8ec0ff */
[----:B------:R-:W-:Y:S02]  /*20c0*/  LOP3.LUT R2, R2, 0x7f80, RZ, 0xc0, !PT ;  /* 0x00007f8002027812 */ /* 0x000fe400078ec0ff */
[----:B------:R-:W-:Y:S01]  /*20d0*/  ELECT P0, URZ, PT ;  /* 0x0000000000ff782f */ /* 0x000fe20003800000 */
[----:B------:R-:W-:Y:S01]  /*20e0*/  UIADD3 UR4, UPT, UPT, UR5, UR4, UR23 ;  /* 0x0000000405047290 */ /* 0x000fe2000fffe017 */
[----:B------:R-:W-:Y:S01]  /*20f0*/  LOP3.LUT R2, R2, 0x70, R3, 0xf8, !PT ;  /* 0x0000007002027812 */ /* 0x000fe200078ef803 */
[----:B------:R-:W-:Y:S01]  /*2100*/  ULOP3.LUT UR22, UR22, 0x1, URZ, 0xc0, !UPT ;  /* 0x0000000116167892 */ /* 0x000fe2000f8ec0ff */
[----:B------:R-:W-:Y:S01]  /*2110*/  ISETP.LT.U32.AND P0, PT, R132, 0x40, P0 ;  /* 0x000000408400780c */ /* 0x000fe20000701070 */
[----:B------:R-:W-:Y:S01]  /*2120*/  UMOV UR6, UR19 ;  /* 0x0000001300067c82 */ /* 0x000fe20008000000 */
[C---:B------:R-:W-:Y:S01]  /*2130*/  LOP3.LUT R0, R2.reuse, 0x10, RZ, 0x3c, !PT ;  /* 0x0000001002007812 */ /* 0x040fe200078e3cff */
[----:B------:R-:W-:Y:S01]  /*2140*/  ULEA UR5, UR22, UR15, 0x7 ;  /* 0x0000000f16057291 */ /* 0x000fe2000f8e38ff */
[----:B------:R-:W-:-:S02]  /*2150*/  LOP3.LUT R3, R2, 0x20, RZ, 0x3c, !PT ;  /* 0x0000002002037812 */ /* 0x000fc400078e3cff */
[----:B---3--:R-:W2:Y:S01]  /*2160*/  LDTM.x128 R4, tmem[UR4] ;  /* 0x00000004000479ee */ /* 0x008ea200083c0000 */
[----:B------:R-:W-:Y:S01]  /*2170*/  NOP ;  /* 0x0000000000007918 */ /* 0x000fe20000000000 */
[----:B------:R-:W-:-:S05]  /*2180*/  ULEA UR4, UR22, UR8, 0xe ;  /* 0x0000000816047291 */ /* 0x000fca000f8e70ff */
[----:B--2---:R-:W-:Y:S01]  /*2190*/  VOTEU.ANY UP1, P0 ;  /* 0x0000000000ff7886 */ /* 0x004fe20000020100 */
[----:B-1----:R-:W-:Y:S06]  /*21a0*/  BAR.SYNC.DEFER_BLOCKING 0x0 ;  /* 0x0000000000007b1d */ /* 0x002fec0000010000 */
[----:B------:R-:W-:Y:S01]  /*21b0*/  VOTEU.ANY UP0, P0 ;  /* 0x0000000000ff7886 */ /* 0x000fe20000000100 */
[----:B------:R-:W-:Y:S02]  /*21c0*/  F2FP.SATFINITE.E4M3.F32.PACK_AB_MERGE_C R6, R7, R6, RZ ;  /* 0x000000060706723e */ /* 0x000fe400048070ff */
[----:B------:R-:W-:-:S02]  /*21d0*/  F2FP.SATFINITE.E4M3.F32.PACK_AB_MERGE_C R10, R11, R10, RZ ;  /* 0x0000000a0b0a723e */ /* 0x000fc400048070ff */
[----:B------:R-:W-:Y:S02]  /*21e0*/  F2FP.SATFINITE.E4M3.F32.PACK_AB_MERGE_C R14, R15, R14, RZ ;  /* 0x0000000e0f0e723e */ /* 0x000fe400048070ff */
[----:B------:R-:W-:Y:S02]  /*21f0*/  F2FP.SATFINITE.E4M3.F32.PACK_AB_MERGE_C R7, R19, R18, RZ ;  /* 0x000000121307723e */ /* 0x000fe400048070ff */
[----:B------:R-:W-:Y:S02]  /*2200*/  F2FP.SATFINITE.E4M3.F32.PACK_AB_MERGE_C R22, R23, R22, RZ ;  /* 0x000000161716723e */ /* 0x000fe400048070ff */
[----:B------:R-:W-:Y:S02]  /*2210*/  F2FP.SATFINITE.E4M3.F32.PACK_AB_MERGE_C R26, R27, R26, RZ ;  /* 0x0000001a1b1a723e */ /* 0x000fe400048070ff */
        /* <DEDUP_REMOVED lines=11> */
[----:B------:R-:W-:Y:S02]  /*22d0*/  F2FP.SATFINITE.E4M3.F32.PACK_AB_MERGE_C R4, R5, R4, R6 ;  /* 0x000000040504723e */ /* 0x000fe40004807006 */
[----:B------:R-:W-:Y:S02]  /*22e0*/  F2FP.SATFINITE.E4M3.F32.PACK_AB_MERGE_C R74, R75, R74, RZ ;  /* 0x0000004a4b4a723e */ /* 0x000fe400048070ff */
[----:B------:R-:W-:-:S02]  /*22f0*/  F2FP.SATFINITE.E4M3.F32.PACK_AB_MERGE_C R78, R79, R78, RZ ;  /* 0x0000004e4f4e723e */ /* 0x000fc400048070ff */
[----:B------:R-:W-:Y:S02]  /*2300*/  F2FP.SATFINITE.E4M3.F32.PACK_AB_MERGE_C R82, R83, R82, RZ ;  /* 0x000000525352723e */ /* 0x000fe400048070ff */
[----:B------:R-:W-:Y:S02]  /*2310*/  F2FP.SATFINITE.E4M3.F32.PACK_AB_MERGE_C R86, R87, R86, RZ ;  /* 0x000000565756723e */ /* 0x000fe400048070ff */
[----:B------:R-:W-:Y:S02]  /*2320*/  F2FP.SATFINITE.E4M3.F32.PACK_AB_MERGE_C R5, R9, R8, R10 ;  /* 0x000000080905723e */ /* 0x000fe4000480700a */
[----:B------:R-:W-:Y:S02]  /*2330*/  F2FP.SATFINITE.E4M3.F32.PACK_AB_MERGE_C R6, R13, R12, R14 ;  /* 0x0000000c0d06723e */ /* 0x000fe4000480700e */
[----:B------:R-:W-:Y:S02]  /*2340*/  F2FP.SATFINITE.E4M3.F32.PACK_AB_MERGE_C R7, R17, R16, R7 ;  /* 0x000000101107723e */ /* 0x000fe40004807007 */
[----:B------:R-:W-:-:S02]  /*2350*/  F2FP.SATFINITE.E4M3.F32.PACK_AB_MERGE_C R20, R21, R20, R22 ;  /* 0x000000141514723e */ /* 0x000fc40004807016 */
[----:B------:R-:W-:Y:S01]  /*2360*/  F2FP.SATFINITE.E4M3.F32.PACK_AB_MERGE_C R90, R91, R90, RZ ;  /* 0x0000005a5b5a723e */ /* 0x000fe200048070ff */
[----:B------:R1:W-:Y:S01]  /*2370*/  STS.128 [R2+UR8], R4 ;  /* 0x0000000402007988 */ /* 0x0003e20008000c08 */
[----:B------:R-:W-:Y:S02]  /*2380*/  F2FP.SATFINITE.E4M3.F32.PACK_AB_MERGE_C R94, R95, R94, RZ ;  /* 0x0000005e5f5e723e */ /* 0x000fe400048070ff */
[----:B------:R-:W-:Y:S02]  /*2390*/  F2FP.SATFINITE.E4M3.F32.PACK_AB_MERGE_C R98, R99, R98, RZ ;  /* 0x000000626362723e */ /* 0x000fe400048070ff */
[----:B------:R-:W-:Y:S02]  /*23a0*/  F2FP.SATFINITE.E4M3.F32.PACK_AB_MERGE_C R102, R103, R102, RZ ;  /* 0x000000666766723e */ /* 0x000fe400048070ff */
[----:B------:R-:W-:Y:S02]  /*23b0*/  F2FP.SATFINITE.E4M3.F32.PACK_AB_MERGE_C R21, R25, R24, R26 ;  /* 0x000000181915723e */ /* 0x000fe4000480701a */
[----:B------:R-:W-:-:S02]  /*23c0*/  F2FP.SATFINITE.E4M3.F32.PACK_AB_MERGE_C R22, R29, R28, R30 ;  /* 0x0000001c1d16723e */ /* 0x000fc4000480701e */
[----:B------:R-:W-:Y:S02]  /*23d0*/  F2FP.SATFINITE.E4M3.F32.PACK_AB_MERGE_C R23, R33, R32, R23 ;  /* 0x000000202117723e */ /* 0x000fe40004807017 */
[----:B------:R-:W-:Y:S02]  /*23e0*/  F2FP.SATFINITE.E4M3.F32.PACK_AB_MERGE_C R36, R37, R36, R38 ;  /* 0x000000242524723e */ /* 0x000fe40004807026 */
[----:B------:R-:W-:Y:S01]  /*23f0*/  F2FP.SATFINITE.E4M3.F32.PACK_AB_MERGE_C R106, R107, R106, RZ ;  /* 0x0000006a6b6a723e */ /* 0x000fe200048070ff */
[----:B------:R1:W-:Y:S01]  /*2400*/  STS.128 [R0+UR8], R20 ;  /* 0x0000001400007988 */ /* 0x0003e20008000c08 */
[----:B------:R-:W-:Y:S02]  /*2410*/  F2FP.SATFINITE.E4M3.F32.PACK_AB_MERGE_C R110, R111, R110, RZ ;  /* 0x0000006e6f6e723e */ /* 0x000fe400048070ff */
[----:B------:R-:W-:Y:S02]  /*2420*/  F2FP.SATFINITE.E4M3.F32.PACK_AB_MERGE_C R114, R115, R114, RZ ;  /* 0x000000727372723e */ /* 0x000fe400048070ff */
[----:B------:R-:W-:-:S02]  /*2430*/  F2FP.SATFINITE.E4M3.F32.PACK_AB_MERGE_C R118, R119, R118, RZ ;  /* 0x000000767776723e */ /* 0x000fc400048070ff */
[----:B------:R-:W-:Y:S02]  /*2440*/  F2FP.SATFINITE.E4M3.F32.PACK_AB_MERGE_C R37, R41, R40, R42 ;  /* 0x000000282925723e */ /* 0x000fe4000480702a */
[----:B------:R-:W-:Y:S02]  /*2450*/  F2FP.SATFINITE.E4M3.F32.PACK_AB_MERGE_C R38, R45, R44, R46 ;  /* 0x0000002c2d26723e */ /* 0x000fe4000480702e */
[----:B------:R-:W-:Y:S02]  /*2460*/  F2FP.SATFINITE.E4M3.F32.PACK_AB_MERGE_C R39, R49, R48, R50 ;  /* 0x000000303127723e */ /* 0x000fe40004807032 */
[----:B------:R-:W-:Y:S02]  /*2470*/  F2FP.SATFINITE.E4M3.F32.PACK_AB_MERGE_C R52, R53, R52, R54 ;  /* 0x000000343534723e */ /* 0x000fe40004807036 */
[----:B------:R-:W-:Y:S01]  /*2480*/  F2FP.SATFINITE.E4M3.F32.PACK_AB_MERGE_C R122, R123, R122, RZ ;  /* 0x0000007a7b7a723e */ /* 0x000fe200048070ff */
[----:B------:R1:W-:Y:S01]  /*2490*/  STS.128 [R3+UR8], R36 ;  /* 0x0000002403007988 */ /* 0x0003e20008000c08 */
[----:B------:R-:W-:-:S02]  /*24a0*/  F2FP.SATFINITE.E4M3.F32.PACK_AB_MERGE_C R126, R127, R126, RZ ;  /* 0x0000007e7f7e723e */ /* 0x000fc400048070ff */
[----:B------:R-:W-:Y:S02]  /*24b0*/  F2FP.SATFINITE.E4M3.F32.PACK_AB_MERGE_C R130, R131, R130, RZ ;  /* 0x000000828382723e */ /* 0x000fe400048070ff */
[----:B------:R-:W-:Y:S02]  /*24c0*/  F2FP.SATFINITE.E4M3.F32.PACK_AB_MERGE_C R53, R57, R56, R58 ;  /* 0x000000383935723e */ /* 0x000fe4000480703a */
[----:B------:R-:W-:Y:S02]  /*24d0*/  F2FP.SATFINITE.E4M3.F32.PACK_AB_MERGE_C R54, R61, R60, R62 ;  /* 0x0000003c3d36723e */ /* 0x000fe4000480703e */
[----:B------:R-:W-:Y:S02]  /*24e0*/  F2FP.SATFINITE.E4M3.F32.PACK_AB_MERGE_C R55, R65, R64, R66 ;  /* 0x000000404137723e */ /* 0x000fe40004807042 */
[----:B------:R-:W-:Y:S02]  /*24f0*/  F2FP.SATFINITE.E4M3.F32.PACK_AB_MERGE_C R68, R69, R68, R70 ;  /* 0x000000444544723e */ /* 0x000fe40004807046 */
[----:B------:R-:W-:-:S02]  /*2500*/  LOP3.LUT R8, R2, 0x30, RZ, 0x3c, !PT ;  /* 0x0000003002087812 */ /* 0x000fc400078e3cff */
[----:B------:R-:W-:Y:S02]  /*2510*/  F2FP.SATFINITE.E4M3.F32.PACK_AB_MERGE_C R69, R73, R72, R74 ;  /* 0x000000484945723e */ /* 0x000fe4000480704a */
[----:B------:R-:W-:Y:S01]  /*2520*/  F2FP.SATFINITE.E4M3.F32.PACK_AB_MERGE_C R70, R77, R76, R78 ;  /* 0x0000004c4d46723e */ /* 0x000fe2000480704e */
[----:B------:R1:W-:Y:S01]  /*2530*/  STS.128 [R8+UR8], R52 ;  /* 0x0000003408007988 */ /* 0x0003e20008000c08 */
[----:B------:R-:W-:Y:S02]  /*2540*/  F2FP.SATFINITE.E4M3.F32.PACK_AB_MERGE_C R71, R81, R80, R82 ;  /* 0x000000505147723e */ /* 0x000fe40004807052 */
[----:B------:R-:W-:Y:S02]  /*2550*/  F2FP.SATFINITE.E4M3.F32.PACK_AB_MERGE_C R84, R85, R84, R86 ;  /* 0x000000545554723e */ /* 0x000fe40004807056 */
[----:B------:R-:W-:Y:S02]  /*2560*/  LOP3.LUT R9, R2, 0x40, RZ, 0x3c, !PT ;  /* 0x0000004002097812 */ /* 0x000fe400078e3cff */
[----:B------:R-:W-:-:S02]  /*2570*/  F2FP.SATFINITE.E4M3.F32.PACK_AB_MERGE_C R85, R89, R88, R90 ;  /* 0x000000585955723e */ /* 0x000fc4000480705a */
[----:B------:R-:W-:Y:S01]  /*2580*/  F2FP.SATFINITE.E4M3.F32.PACK_AB_MERGE_C R86, R93, R92, R94 ;  /* 0x0000005c5d56723e */ /* 0x000fe2000480705e */
[----:B------:R1:W-:Y:S01]  /*2590*/  STS.128 [R9+UR8], R68 ;  /* 0x0000004409007988 */ /* 0x0003e20008000c08 */
[----:B------:R-:W-:Y:S02]  /*25a0*/  F2FP.SATFINITE.E4M3.F32.PACK_AB_MERGE_C R87, R97, R96, R98 ;  /* 0x000000606157723e */ /* 0x000fe40004807062 */
[----:B------:R-:W-:Y:S02]  /*25b0*/  F2FP.SATFINITE.E4M3.F32.PACK_AB_MERGE_C R100, R101, R100, R102 ;  /* 0x000000646564723e */ /* 0x000fe40004807066 */
[----:B------:R-:W-:Y:S02]  /*25c0*/  LOP3.LUT R10, R2, 0x50, RZ, 0x3c, !PT ;  /* 0x00000050020a7812 */ /* 0x000fe400078e3cff */
[----:B------:R-:W-:Y:S02]  /*25d0*/  F2FP.SATFINITE.E4M3.F32.PACK_AB_MERGE_C R101, R105, R104, R106 ;  /* 0x000000686965723e */ /* 0x000fe4000480706a */
[----:B------:R-:W-:Y:S01]  /*25e0*/  F2FP.SATFINITE.E4M3.F32.PACK_AB_MERGE_C R102, R109, R108, R110 ;  /* 0x0000006c6d66723e */ /* 0x000fe2000480706e */
[----:B------:R1:W-:Y:S01]  /*25f0*/  STS.128 [R10+UR8], R84 ;  /* 0x000000540a007988 */ /* 0x0003e20008000c08 */
[----:B------:R-:W-:-:S02]  /*2600*/  F2FP.SATFINITE.E4M3.F32.PACK_AB_MERGE_C R103, R113, R112, R114 ;  /* 0x000000707167723e */ /* 0x000fc40004807072 */
[----:B------:R-:W-:Y:S02]  /*2610*/  F2FP.SATFINITE.E4M3.F32.PACK_AB_MERGE_C R116, R117, R116, R118 ;  /* 0x000000747574723e */ /* 0x000fe40004807076 */
[C---:B------:R-:W-:Y:S02]  /*2620*/  LOP3.LUT R11, R2.reuse, 0x60, RZ, 0x3c, !PT ;  /* 0x00000060020b7812 */ /* 0x040fe400078e3cff */
[----:B------:R-:W-:Y:S02]  /*2630*/  F2FP.SATFINITE.E4M3.F32.PACK_AB_MERGE_C R117, R121, R120, R122 ;  /* 0x000000787975723e */ /* 0x000fe4000480707a */
[----:B------:R-:W-:Y:S01]  /*2640*/  F2FP.SATFINITE.E4M3.F32.PACK_AB_MERGE_C R118, R125, R124, R126 ;  /* 0x0000007c7d76723e */ /* 0x000fe2000480707e */
[----:B------:R1:W-:Y:S01]  /*2650*/  STS.128 [R11+UR8], R100 ;  /* 0x000000640b007988 */ /* 0x0003e20008000c08 */
[----:B------:R-:W-:Y:S02]  /*2660*/  F2FP.SATFINITE.E4M3.F32.PACK_AB_MERGE_C R119, R129, R128, R130 ;  /* 0x000000808177723e */ /* 0x000fe40004807082 */
[----:B------:R-:W-:-:S05]  /*2670*/  LOP3.LUT R12, R2, 0x70, RZ, 0x3c, !PT ;  /* 0x00000070020c7812 */ /* 0x000fca00078e3cff */
[----:B------:R1:W-:Y:S01]  /*2680*/  STS.128 [R12+UR8], R116 ;  /* 0x000000740c007988 */ /* 0x0003e20008000c08 */
[----:B------:R2:W-:Y:S06]  /*2690*/  MEMBAR.ALL.CTA ;  /* 0x0000000000007992 */ /* 0x0005ec0000008000 */
[----:B--2---:R-:W2:Y:S02]  /*26a0*/  FENCE.VIEW.ASYNC.S ;  /* 0x00000000000073c6 */ /* 0x004ea40000000000 */
[----:B--2---:R-:W-:Y:S06]  /*26b0*/  BAR.SYNC.DEFER_BLOCKING 0x0 ;  /* 0x0000000000007b1d */ /* 0x004fec0000010000 */
[----:B------:R1:W-:Y:S01]  /*26c0*/  @UP1 UTMASTG.2D [UR4], [UR20] ;  /* 0x00000004140013b5 */ /* 0x0003e20008008000 */
[----:B------:R0:W-:Y:S01]  /*26d0*/  UTMACMDFLUSH ;  /* 0x00000000000079b7 */ /* 0x0001e20000000000 */
[----:B------:R-:W-:-:S04]  /*26e0*/  DEPBAR.LE SB0, 0x0 ;  /* 0x000080000000791a */ /* 0x000fc80000000000 */
[----:B------:R-:W-:Y:S08]  /*26f0*/  BAR.SYNC.DEFER_BLOCKING 0x0 ;  /* 0x0000000000007b1d */ /* 0x000ff00000010000 */
[----:B------:R-:W-:Y:S06]  /*2700*/  BAR.SYNC.DEFER_BLOCKING 0x0 ;  /* 0x0000000000007b1d */ /* 0x000fec0000010000 */
[----:B-1----:R-:W-:Y:S05]  /*2710*/  @P2 BRA `(.L_x_68) ;  /* 0x0000000000a02947 */ /* 0x002fea0003800000 */
[----:B------:R-:W1:Y:S01]  /*2720*/  S2UR UR5, SR_CgaCtaId ;  /* 0x00000000000579c3 */ /* 0x000e620000008800 */
[----:B------:R-:W-:Y:S01]  /*2730*/  NOP ;  /* 0x0000000000007918 */ /* 0x000fe20000000000 */
[----:B------:R-:W-:Y:S01]  /*2740*/  UMOV UR4, 0x50 ;  /* 0x0000005000047882 */ /* 0x000fe20000000000 */
[----:B------:R-:W-:Y:S02]  /*2750*/  IMAD.U32 R0, RZ, RZ, UR23 ;  /* 0x00000017ff007e24 */ /* 0x000fe4000f8e00ff */
[----:B------:R-:W-:Y:S02]  /*2760*/  IMAD.MOV.U32 R3, RZ, RZ, 0xff ;  /* 0x000000ffff037424 */ /* 0x000fe400078e00ff */
[----:B------:R-:W-:Y:S01]  /*2770*/  IMAD.MOV.U32 R7, RZ, RZ, 0x1 ;  /* 0x00000001ff077424 */ /* 0x000fe200078e00ff */
[----:B------:R-:W-:-:S04]  /*2780*/  LOP3.LUT R0, R0, 0xffff, RZ, 0xc0, !PT ;  /* 0x0000ffff00007812 */ /* 0x000fc800078ec0ff */
[----:B------:R-:W-:-:S05]  /*2790*/  SHF.R.U32.HI R0, RZ, 0x5, R0 ;  /* 0x00000005ff007819 */ /* 0x000fca0000011600 */
[----:B------:R-:W-:Y:S01]  /*27a0*/  VIADD R2, R0, 0x10 ;  /* 0x0000001000027836 */ /* 0x000fe20000000000 */
[----:B------:R-:W-:Y:S01]  /*27b0*/  SHF.L.U32 R0, R3, R0, RZ ;  /* 0x0000000003007219 */ /* 0x000fe200000006ff */
[----:B-1----:R-:W-:-:S03]  /*27c0*/  ULEA UR6, UR5, UR4, 0x18 ;  /* 0x0000000405067291 */ /* 0x002fc6000f8ec0ff */
[----:B------:R-:W-:-:S04]  /*27d0*/  SHF.L.U32 R3, R7, R2, RZ ;  /* 0x0000000207037219 */ /* 0x000fc800000006ff */
[----:B------:R-:W-:Y:S02]  /*27e0*/  LOP3.LUT R0, R3, R0, RZ, 0xfc, !PT ;  /* 0x0000000003007212 */ /* 0x000fe400078efcff */
[----:B------:R-:W1:Y:S02]  /*27f0*/  LDS R5, [UR6] ;  /* 0x00000006ff057984 */ /* 0x000e640008000800 */
[C---:B------:R-:W-:Y:S02]  /*2800*/  LOP3.LUT R2, R0.reuse, 0xffff, RZ, 0xc0, !PT ;  /* 0x0000ffff00027812 */ /* 0x040fe400078ec0ff */
[----:B-1----:R-:W-:-:S04]  /*2810*/  LOP3.LUT R3, R0, 0xffff, R5, 0x80, !PT ;  /* 0x0000ffff00037812 */ /* 0x002fc800078e8005 */
[----:B------:R-:W-:-:S13]  /*2820*/  ISETP.NE.AND P0, PT, R3, R2, PT ;  /* 0x000000020300720c */ /* 0x000fda0003f05270 */
[----:B------:R-:W-:Y:S05]  /*2830*/  @P0 BRA `(.L_x_69) ;  /* 0x0000000000500947 */ /* 0x000fea0003800000 */
[----:B------:R-:W-:Y:S02]  /*2840*/  SHF.R.U32.HI R5, RZ, 0x10, R5 ;  /* 0x00000010ff057819 */ /* 0x000fe40000011605 */
[----:B------:R-:W-:-:S04]  /*2850*/  SHF.R.U32.HI R2, RZ, 0x10, R0 ;  /* 0x00000010ff027819 */ /* 0x000fc80000011600 */
[----:B------:R-:W-:-:S04]  /*2860*/  LOP3.LUT R5, R5, R2, RZ, 0xc0, !PT ;  /* 0x0000000205057212 */ /* 0x000fc800078ec0ff */
[----:B------:R-:W-:-:S13]  /*2870*/  ISETP.NE.AND P0, PT, R5, R2, PT ;  /* 0x000000020500720c */ /* 0x000fda0003f05270 */
[----:B------:R-:W-:Y:S05]  /*2880*/  @P0 BRA `(.L_x_70) ;  /* 0x0000000000300947 */ /* 0x000fea0003800000 */
[----:B------:R-:W-:Y:S01]  /*2890*/  R2UR UR4, R0 ;  /* 0x00000000000472ca */ /* 0x000fe200000e0000 */
[----:B------:R-:W-:Y:S01]  /*28a0*/  VOTEU.ANY UR5, UPT, PT ;  /* 0x0000000000057886 */ /* 0x000fe200038e0100 */
[----:B------:R-:W1:Y:S01]  /*28b0*/  S2R R0, SR_LANEID ;  /* 0x0000000000007919 */ /* 0x000e620000000000 */
[----:B------:R-:W-:-:S10]  /*28c0*/  UFLO.U32 UR5, UR5 ;  /* 0x00000005000572bd */ /* 0x000fd400080e0000 */
[----:B------:R-:W-:-:S06]  /*28d0*/  ULOP3.LUT UR4, URZ, UR4, URZ, 0x33, !UPT ;  /* 0x00000004ff047292 */ /* 0x000fcc000f8e33ff */
[----:B------:R-:W-:-:S04]  /*28e0*/  IMAD.U32 R2, RZ, RZ, UR4 ;  /* 0x00000004ff027e24 */ /* 0x000fc8000f8e00ff */
[----:B------:R-:W2:Y:S02]  /*28f0*/  REDUX UR7, R2 ;  /* 0x00000000020773c4 */ /* 0x000ea40000000000 */
[----:B------:R3:W-:Y:S01]  /*2900*/  UTCATOMSWS.AND URZ, UR4 ;  /* 0x0000000400ff79e3 */ /* 0x0007e20008000000 */
[----:B-1----:R-:W-:Y:S01]  /*2910*/  ISETP.EQ.U32.AND P0, PT, R0, UR5, PT ;  /* 0x0000000500007c0c */ /* 0x002fe2000bf02070 */
[----:B--2---:R-:W-:-:S12]  /*2920*/  IMAD.U32 R0, RZ, RZ, UR7 ;  /* 0x00000007ff007e24 */ /* 0x004fd8000f8e00ff */
[----:B------:R3:W-:Y:S01]  /*2930*/  @P0 ATOMS.AND RZ, [UR6], R0 ;  /* 0x00000000ffff098c */ /* 0x0007e2000a800006 */
[----:B------:R-:W-:Y:S05]  /*2940*/  BRA `(.L_x_68) ;  /* 0x0000000000147947 */ /* 0x000fea0003800000 */
.L_x_70:
[----:B------:R-:W-:-:S07]  /*2950*/  MOV R2, 0x2970 ;  /* 0x0000297000027802 */ /* 0x000fce0000000f00 */
[----:B------:R-:W-:Y:S05]  /*2960*/  CALL.REL.NOINC `($__internal_0_$__cuda_sm10x_tcgen05_guardrail_trap_col_being_dealloced_not_returned_by_alloc) ;  /* 0x0000000000447944 */ /* 0x000fea0003c00000 */
[----:B------:R-:W-:Y:S05]  /*2970*/  BRA `(.L_x_68) ;  /* 0x0000000000087947 */ /* 0x000fea0003800000 */
.L_x_69:
[----:B------:R-:W-:-:S07]  /*2980*/  MOV R2, 0x29a0 ;  /* 0x000029a000027802 */ /* 0x000fce0000000f00 */
[----:B------:R-:W-:Y:S05]  /*2990*/  CALL.REL.NOINC `($__internal_2_$__cuda_sm10x_tcgen05_guardrail_trap_unallocated_columns_being_dealloced) ;  /* 0x0000000000507944 */ /* 0x000fea0003c00000 */
.L_x_68:
[----:B------:R-:W-:Y:S01]  /*29a0*/  NOP ;  /* 0x0000000000007918 */ /* 0x000fe20000000000 */
[----:B---3--:R-:W-:Y:S05]  /*29b0*/  EXIT ;  /* 0x000000000000794d */ /* 0x008fea0003800000 */
.L_x_57:
[----:B------:R-:W1:Y:S02]  /*29c0*/  SYNCS.PHASECHK.TRANS64.TRYWAIT P0, [UR8+0x6000], RZ ;  /* 0x006000ffff0075a7 */ /* 0x000e640008001108 */
[----:B-1----:R-:W-:Y:S05]  /*29d0*/  @!P0 BRA `(.L_x_57) ;  /* 0xfffffffc00f88947 */ /* 0x002fea000383ffff */
[----:B------:R-:W-:Y:S05]  /*29e0*/  BRA `(.L_x_71) ;  /* 0xfffffff0000c7947 */ /* 0x000fea000383ffff */
.L_x_59:
[----:B------:R-:W1:Y:S02]  /*29f0*/  SYNCS.PHASECHK.TRANS64.TRYWAIT P1, [UR8+0x6010], RZ ;  /* 0x006010ffff0075a7 */ /* 0x000e640008021108 */
[----:B-1----:R-:W-:Y:S05]  /*2a00*/  @!P1 BRA `(.L_x_59) ;  /* 0xfffffffc00f89947 */ /* 0x002fea000383ffff */
[----:B------:R-:W-:Y:S05]  /*2a10*/  BRA `(.L_x_72) ;  /* 0xfffffff0005c7947 */ /* 0x000fea000383ffff */
.L_x_60:
[----:B------:R-:W2:Y:S02]  /*2a20*/  SYNCS.PHASECHK.TRANS64.TRYWAIT P0, [UR9+0x6000], R2 ;  /* 0x00600002ff0075a7 */ /* 0x000ea40008001109 */
[----:B--2---:R-:W-:Y:S05]  /*2a30*/  @!P0 BRA `(.L_x_60) ;  /* 0xfffffffc00f88947 */ /* 0x004fea000383ffff */
[----:B------:R-:W-:Y:S05]  /*2a40*/  BRA `(.L_x_73) ;  /* 0xfffffff000dc7947 */ /* 0x000fea000383ffff */
.L_x_62:
[----:B------:R-:W2:Y:S02]  /*2a50*/  SYNCS.PHASECHK.TRANS64.TRYWAIT P0, [UR9+0x6010], R2 ;  /* 0x00601002ff0075a7 */ /* 0x000ea40008001109 */
[----:B--2---:R-:W-:Y:S05]  /*2a60*/  @!P0 BRA `(.L_x_62) ;  /* 0xfffffffc00f88947 */ /* 0x004fea000383ffff */
[----:B------:R-:W-:Y:S05]  /*2a70*/  BRA `(.L_x_74) ;  /* 0xfffffff400287947 */ /* 0x000fea000383ffff */
        .weak           $__internal_0_$__cuda_sm10x_tcgen05_guardrail_trap_col_being_dealloced_not_returned_by_alloc
        .type           $__internal_0_$__cuda_sm10x_tcgen05_guardrail_trap_col_being_dealloced_not_returned_by_alloc,@function
        .size           $__internal_0_$__cuda_sm10x_tcgen05_guardrail_trap_col_being_dealloced_not_returned_by_alloc,($__internal_1_$__cuda_sm10x_tcgen05_guardrail_trap_phase_invalid_during_alloc - $__internal_0_$__cuda_sm10x_tcgen05_guardrail_trap_col_being_dealloced_not_returned_by_alloc)
$__internal_0_$__cuda_sm10x_tcgen05_guardrail_trap_col_being_dealloced_not_returned_by_alloc:
[----:B------:R-:W-:Y:S05]  /*2a80*/  BPT.TRAP 0x1 ;  /* 0x000000040000795c */ /* 0x000fea0000300000 */
[----:B------:R-:W-:-:S04]  /*2a90*/  IMAD.MOV.U32 R3, RZ, RZ, 0x0 ;  /* 0x00000000ff037424 */ /* 0x000fc800078e00ff */
[----:B------:R-:W-:Y:S05]  /*2aa0*/  RET.REL.NODEC R2 `(gluon_tcgen05) ;  /* 0xffffffd402547950 */ /* 0x000fea0003c3ffff */
        .weak           $__internal_1_$__cuda_sm10x_tcgen05_guardrail_trap_phase_invalid_during_alloc
        .type           $__internal_1_$__cuda_sm10x_tcgen05_guardrail_trap_phase_invalid_during_alloc,@function
        .size           $__internal_1_$__cuda_sm10x_tcgen05_guardrail_trap_phase_invalid_during_alloc,($__internal_2_$__cuda_sm10x_tcgen05_guardrail_trap_unallocated_columns_being_dealloced - $__internal_1_$__cuda_sm10x_tcgen05_guardrail_trap_phase_invalid_during_alloc)
$__internal_1_$__cuda_sm10x_tcgen05_guardrail_trap_phase_invalid_during_alloc:
[----:B------:R-:W-:Y:S05]  /*2ab0*/  BPT.TRAP 0x1 ;  /* 0x000000040000795c */ /* 0x000fea0000300000 */
[----:B------:R-:W-:-:S04]  /*2ac0*/  IMAD.MOV.U32 R3, RZ, RZ, 0x0 ;  /* 0x00000000ff037424 */ /* 0x000fc800078e00ff */
[----:B------:R-:W-:Y:S05]  /*2ad0*/  RET.REL.NODEC R2 `(gluon_tcgen05) ;  /* 0xffffffd402487950 */ /* 0x000fea0003c3ffff */
        .weak           $__internal_2_$__cuda_sm10x_tcgen05_guardrail_trap_unallocated_columns_being_dealloced
        .type           $__internal_2_$__cuda_sm10x_tcgen05_guardrail_trap_unallocated_columns_being_dealloced,@function
        .size           $__internal_2_$__cuda_sm10x_tcgen05_guardrail_trap_unallocated_columns_being_dealloced,(.L_x_78 - $__internal_2_$__cuda_sm10x_tcgen05_guardrail_trap_unallocated_columns_being_dealloced)
$__internal_2_$__cuda_sm10x_tcgen05_guardrail_trap_unallocated_columns_being_dealloced:
[----:B------:R-:W-:Y:S05]  /*2ae0*/  BPT.TRAP 0x1 ;  /* 0x000000040000795c */ /* 0x000fea0000300000 */
[----:B------:R-:W-:-:S04]  /*2af0*/  IMAD.MOV.U32 R3, RZ, RZ, 0x0 ;  /* 0x00000000ff037424 */ /* 0x000fc800078e00ff */
[----:B------:R-:W-:Y:S05]  /*2b00*/  RET.REL.NODEC R2 `(gluon_tcgen05) ;  /* 0xffffffd4023c7950 */ /* 0x000fea0003c3ffff */
.L_x_75:
[----:B------:R-:W-:-:S00]  /*2b10*/  BRA `(.L_x_75) ;  /* 0xfffffffc00fc7947 */ /* 0x000fc0000383ffff */
[----:B------:R-:W-:-:S00]  /*2b20*/  NOP ;  /* 0x0000000000007918 */ /* 0x000fc00000000000 */
        /* <DEDUP_REMOVED lines=13> */
.L_x_78:


//--------------------- .nv.shared.gluon_tcgen05  --------------------------
	.section	.nv.shared.gluon_tcgen05,"aw",@nobits
	.sectionflags	@""
	.align	16
	.zero		1024


//--------------------- .nv.shared.reserved.0     --------------------------
	.section	.nv.shared.reserved.0,"aw",@nobits
	.align	8
	.weak		__nv_reservedSMEM_offset_0_alias
	.size		__nv_reservedSMEM_offset_0_alias, 0, 64
	.other		__nv_reservedSMEM_offset_0_alias,@"STO_CUDA_RESERVED_SHARED STV_DEFAULT"
__nv_reservedSMEM_offset_0_alias:
	.zero		0
.nv.shared.reserved.0:
	.zero		64
	.weak		__nv_reservedSMEM_allocation_phase
	.type		__nv_reservedSMEM_allocation_phase,@object
	.size		__nv_reservedSMEM_allocation_phase,(.L_0 - __nv_reservedSMEM_allocation_phase)
__nv_reservedSMEM_allocation_phase:
	.zero		1
.L_0:
	.zero		7
	.weak		__nv_reservedSMEM_devtool_atexit_pc
	.type		__nv_reservedSMEM_devtool_atexit_pc,@object
	.size		__nv_reservedSMEM_devtool_atexit_pc,(__nv_reservedSMEM_allocation_mask - __nv_reservedSMEM_devtool_atexit_pc)
__nv_reservedSMEM_devtool_atexit_pc:
	.zero		8
	.weak		__nv_reservedSMEM_allocation_mask
	.type		__nv_reservedSMEM_allocation_mask,@object
	.size		__nv_reservedSMEM_allocation_mask,(.L_2 - __nv_reservedSMEM_allocation_mask)
__nv_reservedSMEM_allocation_mask:
	.zero		4
.L_2:


//--------------------- .nv.constant0.gluon_tcgen05 --------------------------
	.section	.nv.constant0.gluon_tcgen05,"a",@progbits
	.sectionflags	@""
	.align	4
.nv.constant0.gluon_tcgen05:
	.zero		976


//--------------------- SYMBOLS --------------------------

	.type		.nv.reservedSmem.offset0,@object
	.size		.nv.reservedSmem.offset0,0x4
	.type		.nv.reservedSmem.cap,@object
	.size		.nv.reservedSmem.cap,0x4
